//
// Generated by NVIDIA NVVM Compiler
//
// Compiler Build ID: CL-36424714
// Cuda compilation tools, release 13.0, V13.0.88
// Based on NVVM 20.0.0
//

.version 9.0
.target sm_100
.address_size 64

.extern .func  (.param .b32 func_retval0) vprintf
(
	.param .b64 vprintf_param_0,
	.param .b64 vprintf_param_1
)
;
.global .align 1 .b8 $str[17] = {84, 101, 115, 116, 32, 97, 100, 100, 32, 102, 97, 105, 108, 101, 100, 10};
.global .align 1 .b8 $str$1[17] = {84, 101, 115, 116, 32, 115, 117, 98, 32, 102, 97, 105, 108, 101, 100, 10};
.global .align 1 .b8 $str$2[17] = {84, 101, 115, 116, 32, 109, 117, 108, 32, 102, 97, 105, 108, 101, 100, 10};
.global .align 1 .b8 $str$3[17] = {84, 101, 115, 116, 32, 109, 97, 100, 32, 102, 97, 105, 108, 101, 100, 10};
.global .align 1 .b8 $str$4[19] = {84, 101, 115, 116, 32, 109, 117, 108, 50, 52, 32, 102, 97, 105, 108, 101, 100, 10};
.global .align 1 .b8 $str$5[19] = {84, 101, 115, 116, 32, 109, 97, 100, 50, 52, 32, 102, 97, 105, 108, 101, 100, 10};
.global .align 1 .b8 $str$6[17] = {84, 101, 115, 116, 32, 100, 105, 118, 32, 102, 97, 105, 108, 101, 100, 10};
.global .align 1 .b8 $str$7[17] = {84, 101, 115, 116, 32, 114, 101, 109, 32, 102, 97, 105, 108, 101, 100, 10};
.global .align 1 .b8 $str$8[17] = {84, 101, 115, 116, 32, 97, 98, 115, 32, 102, 97, 105, 108, 101, 100, 10};
.global .align 1 .b8 $str$9[17] = {84, 101, 115, 116, 32, 110, 101, 103, 32, 102, 97, 105, 108, 101, 100, 10};
.global .align 1 .b8 $str$10[17] = {84, 101, 115, 116, 32, 109, 105, 110, 32, 102, 97, 105, 108, 101, 100, 10};
.global .align 1 .b8 $str$11[17] = {84, 101, 115, 116, 32, 109, 97, 120, 32, 102, 97, 105, 108, 101, 100, 10};
.global .align 1 .b8 $str$12[17] = {84, 101, 115, 116, 32, 115, 104, 108, 32, 102, 97, 105, 108, 101, 100, 10};
.global .align 1 .b8 $str$13[17] = {84, 101, 115, 116, 32, 115, 104, 114, 32, 102, 97, 105, 108, 101, 100, 10};
.global .align 1 .b8 $str$14[17] = {84, 101, 115, 116, 32, 99, 108, 122, 32, 102, 97, 105, 108, 101, 100, 10};
.global .align 1 .b8 $str$15[18] = {84, 101, 115, 116, 32, 112, 111, 112, 99, 32, 102, 97, 105, 108, 101, 100, 10};
.global .align 1 .b8 $str$16[18] = {84, 101, 115, 116, 32, 99, 110, 111, 116, 32, 102, 97, 105, 108, 101, 100, 10};
.global .align 1 .b8 $str$17[25] = {84, 101, 115, 116, 32, 98, 105, 116, 119, 105, 115, 101, 95, 97, 110, 100, 32, 102, 97, 105, 108, 101, 100, 10};
.global .align 1 .b8 $str$18[24] = {84, 101, 115, 116, 32, 98, 105, 116, 119, 105, 115, 101, 95, 111, 114, 32, 102, 97, 105, 108, 101, 100, 10};
.global .align 1 .b8 $str$19[25] = {84, 101, 115, 116, 32, 98, 105, 116, 119, 105, 115, 101, 95, 110, 111, 116, 32, 102, 97, 105, 108, 101, 100, 10};
.global .align 1 .b8 $str$20[25] = {84, 101, 115, 116, 32, 98, 105, 116, 119, 105, 115, 101, 95, 120, 111, 114, 32, 102, 97, 105, 108, 101, 100, 10};
.global .align 1 .b8 $str$21[26] = {84, 101, 115, 116, 32, 97, 115, 109, 95, 99, 111, 112, 121, 115, 105, 103, 110, 32, 102, 97, 105, 108, 101, 100, 10};
.global .align 1 .b8 $str$22[21] = {84, 101, 115, 116, 32, 97, 115, 109, 95, 99, 111, 115, 32, 102, 97, 105, 108, 101, 100, 10};
.global .align 1 .b8 $str$23[21] = {84, 101, 115, 116, 32, 97, 115, 109, 95, 115, 105, 110, 32, 102, 97, 105, 108, 101, 100, 10};
.global .align 1 .b8 $str$24[22] = {84, 101, 115, 116, 32, 97, 115, 109, 95, 116, 97, 110, 104, 32, 102, 97, 105, 108, 101, 100, 10};
.global .align 1 .b8 $str$25[21] = {84, 101, 115, 116, 32, 97, 115, 109, 95, 101, 120, 50, 32, 102, 97, 105, 108, 101, 100, 10};
.global .align 1 .b8 $str$26[21] = {84, 101, 115, 116, 32, 97, 115, 109, 95, 108, 103, 50, 32, 102, 97, 105, 108, 101, 100, 10};
.global .align 1 .b8 $str$27[17] = {84, 101, 115, 116, 32, 115, 97, 100, 32, 102, 97, 105, 108, 101, 100, 10};
.global .align 1 .b8 $str$28[23] = {84, 101, 115, 116, 32, 97, 115, 109, 95, 114, 115, 113, 114, 116, 32, 102, 97, 105, 108, 101, 100, 10};
.global .align 1 .b8 $str$29[22] = {84, 101, 115, 116, 32, 97, 115, 109, 95, 115, 113, 114, 116, 32, 102, 97, 105, 108, 101, 100, 10};
.global .align 1 .b8 $str$30[19] = {84, 101, 115, 116, 32, 116, 101, 115, 116, 112, 32, 102, 97, 105, 108, 101, 100, 10};
.global .align 1 .b8 $str$31[18] = {84, 101, 115, 116, 32, 98, 114, 101, 118, 32, 102, 97, 105, 108, 101, 100, 10};
.global .align 1 .b8 $str$32[18] = {84, 101, 115, 116, 32, 100, 112, 50, 97, 32, 102, 97, 105, 108, 101, 100, 10};
.global .align 1 .b8 $str$33[18] = {84, 101, 115, 116, 32, 100, 112, 52, 97, 32, 102, 97, 105, 108, 101, 100, 10};
.global .align 1 .b8 $str$34[17] = {84, 101, 115, 116, 32, 98, 102, 101, 32, 102, 97, 105, 108, 101, 100, 10};
.global .align 1 .b8 $str$35[17] = {84, 101, 115, 116, 32, 98, 102, 105, 32, 102, 97, 105, 108, 101, 100, 10};
.global .align 1 .b8 $str$36[17] = {84, 101, 115, 116, 32, 114, 99, 112, 32, 102, 97, 105, 108, 101, 100, 10};
.global .align 1 .b8 $str$37[17] = {84, 101, 115, 116, 32, 99, 118, 116, 32, 102, 97, 105, 108, 101, 100, 10};
.global .align 1 .b8 $str$38[17] = {84, 101, 115, 116, 32, 102, 109, 97, 32, 102, 97, 105, 108, 101, 100, 10};
.global .align 1 .b8 $str$39[18] = {84, 101, 115, 116, 32, 115, 108, 99, 116, 32, 102, 97, 105, 108, 101, 100, 10};

.func _Z3retv()
{


	// begin inline asm
	ret;
	// end inline asm
	ret;

}
	// .globl	_Z4testPi
.visible .entry _Z4testPi(
	.param .u64 .ptr .align 1 _Z4testPi_param_0
)
{
	.reg .pred 	%p<370>;
	.reg .b16 	%rs<168>;
	.reg .b32 	%r<836>;
	.reg .b32 	%f<314>;
	.reg .b64 	%rd<262>;
	.reg .b64 	%fd<134>;

	ld.param.u64 	%rd2, [_Z4testPi_param_0];
	cvta.to.global.u64 	%rd1, %rd2;
	mov.b16 	%rs2, 1;
	mov.b16 	%rs3, 2;
	// begin inline asm
	add.s16 %rs1, %rs2, %rs3;
	// end inline asm
	setp.ne.s16 	%p1, %rs1, 3;
	mov.b32 	%r796, 1;
	@%p1 bra 	$L__BB1_7;
	mov.b16 	%rs5, 1;
	mov.b16 	%rs6, 2;
	// begin inline asm
	add.u16 %rs4, %rs5, %rs6;
	// end inline asm
	setp.ne.s16 	%p2, %rs4, 3;
	mov.b32 	%r796, 2;
	@%p2 bra 	$L__BB1_7;
	mov.b32 	%r84, 1;
	mov.b32 	%r85, 2;
	// begin inline asm
	add.s32 %r83, %r84, %r85;
	// end inline asm
	setp.ne.s32 	%p3, %r83, 3;
	mov.b32 	%r796, 3;
	@%p3 bra 	$L__BB1_7;
	mov.b32 	%r88, 1;
	mov.b32 	%r89, 2;
	// begin inline asm
	add.u32 %r87, %r88, %r89;
	// end inline asm
	setp.ne.s32 	%p4, %r87, 3;
	mov.b32 	%r796, 4;
	@%p4 bra 	$L__BB1_7;
	mov.b64 	%rd4, 1;
	mov.b64 	%rd5, 2;
	// begin inline asm
	add.s64 %rd3, %rd4, %rd5;
	// end inline asm
	setp.ne.s64 	%p5, %rd3, 3;
	mov.b32 	%r796, 5;
	@%p5 bra 	$L__BB1_7;
	mov.b64 	%rd7, 1;
	mov.b64 	%rd8, 2;
	// begin inline asm
	add.u64 %rd6, %rd7, %rd8;
	// end inline asm
	setp.ne.s64 	%p6, %rd6, 3;
	mov.b32 	%r796, 6;
	@%p6 bra 	$L__BB1_7;
	mov.b32 	%r94, 1;
	mov.b32 	%r95, 2147483647;
	// begin inline asm
	add.s32.sat %r93, %r94, %r95;
	// end inline asm
	setp.eq.s32 	%p7, %r93, 2147483647;
	selp.b32 	%r796, 0, 7, %p7;
$L__BB1_7:
	setp.eq.s32 	%p8, %r796, 0;
	@%p8 bra 	$L__BB1_9;
	mov.u64 	%rd9, $str;
	cvta.global.u64 	%rd10, %rd9;
	{ // callseq 0, 0
	.param .b64 param0;
	st.param.b64 	[param0], %rd10;
	.param .b64 param1;
	st.param.b64 	[param1], 0;
	.param .b32 retval0;
	call.uni (retval0), 
	vprintf, 
	(
	param0, 
	param1
	);
	ld.param.b32 	%r96, [retval0];
	} // callseq 0
	st.global.u32 	[%rd1], %r796;
	bra.uni 	$L__BB1_398;
$L__BB1_9:
	mov.b16 	%rs8, 5;
	mov.b16 	%rs9, 2;
	// begin inline asm
	sub.s16 %rs7, %rs8, %rs9;
	// end inline asm
	setp.ne.s16 	%p9, %rs7, 3;
	mov.b32 	%r797, 1;
	@%p9 bra 	$L__BB1_15;
	mov.b16 	%rs11, 5;
	mov.b16 	%rs12, 2;
	// begin inline asm
	sub.u16 %rs10, %rs11, %rs12;
	// end inline asm
	setp.ne.s16 	%p10, %rs10, 3;
	mov.b32 	%r797, 2;
	@%p10 bra 	$L__BB1_15;
	mov.b32 	%r101, 5;
	mov.b32 	%r102, 2;
	// begin inline asm
	sub.s32 %r100, %r101, %r102;
	// end inline asm
	setp.ne.s32 	%p11, %r100, 3;
	mov.b32 	%r797, 3;
	@%p11 bra 	$L__BB1_15;
	mov.b32 	%r105, 5;
	mov.b32 	%r106, 2;
	// begin inline asm
	sub.u32 %r104, %r105, %r106;
	// end inline asm
	setp.ne.s32 	%p12, %r104, 3;
	mov.b32 	%r797, 4;
	@%p12 bra 	$L__BB1_15;
	mov.b64 	%rd12, 5;
	mov.b64 	%rd13, 2;
	// begin inline asm
	sub.s64 %rd11, %rd12, %rd13;
	// end inline asm
	setp.ne.s64 	%p13, %rd11, 3;
	mov.b32 	%r797, 5;
	@%p13 bra 	$L__BB1_15;
	mov.b64 	%rd15, 5;
	mov.b64 	%rd16, 2;
	// begin inline asm
	sub.u64 %rd14, %rd15, %rd16;
	// end inline asm
	setp.eq.s64 	%p14, %rd14, 3;
	selp.b32 	%r797, 0, 6, %p14;
$L__BB1_15:
	setp.eq.s32 	%p15, %r797, 0;
	@%p15 bra 	$L__BB1_17;
	mov.u64 	%rd17, $str$1;
	cvta.global.u64 	%rd18, %rd17;
	{ // callseq 1, 0
	.param .b64 param0;
	st.param.b64 	[param0], %rd18;
	.param .b64 param1;
	st.param.b64 	[param1], 0;
	.param .b32 retval0;
	call.uni (retval0), 
	vprintf, 
	(
	param0, 
	param1
	);
	ld.param.b32 	%r109, [retval0];
	} // callseq 1
	st.global.u32 	[%rd1], %r797;
	bra.uni 	$L__BB1_398;
$L__BB1_17:
	mov.b16 	%rs14, 1;
	mov.b16 	%rs15, 2;
	// begin inline asm
	mul.hi.s16 %rs13, %rs14, %rs15;
	// end inline asm
	setp.ne.s16 	%p16, %rs13, 0;
	mov.b32 	%r798, 13;
	@%p16 bra 	$L__BB1_33;
	mov.b16 	%rs17, 1;
	mov.b16 	%rs18, 2;
	// begin inline asm
	mul.hi.u16 %rs16, %rs17, %rs18;
	// end inline asm
	setp.ne.s16 	%p17, %rs16, 0;
	mov.b32 	%r798, 14;
	@%p17 bra 	$L__BB1_33;
	mov.b32 	%r114, 1;
	mov.b32 	%r115, 2;
	// begin inline asm
	mul.hi.s32 %r113, %r114, %r115;
	// end inline asm
	setp.ne.s32 	%p18, %r113, 0;
	mov.b32 	%r798, 15;
	@%p18 bra 	$L__BB1_33;
	mov.b32 	%r118, 1;
	mov.b32 	%r119, 2;
	// begin inline asm
	mul.hi.u32 %r117, %r118, %r119;
	// end inline asm
	setp.ne.s32 	%p19, %r117, 0;
	mov.b32 	%r798, 16;
	@%p19 bra 	$L__BB1_33;
	mov.b64 	%rd20, 1;
	mov.b64 	%rd21, 2;
	// begin inline asm
	mul.hi.s64 %rd19, %rd20, %rd21;
	// end inline asm
	setp.ne.s64 	%p20, %rd19, 0;
	mov.b32 	%r798, 17;
	@%p20 bra 	$L__BB1_33;
	mov.b64 	%rd23, 1;
	mov.b64 	%rd24, 2;
	// begin inline asm
	mul.hi.u64 %rd22, %rd23, %rd24;
	// end inline asm
	setp.ne.s64 	%p21, %rd22, 0;
	mov.b32 	%r798, 18;
	@%p21 bra 	$L__BB1_33;
	mov.b16 	%rs20, 32767;
	mov.b16 	%rs21, 2;
	// begin inline asm
	mul.hi.s16 %rs19, %rs20, %rs21;
	// end inline asm
	setp.ne.s16 	%p22, %rs19, 0;
	mov.b32 	%r798, 19;
	@%p22 bra 	$L__BB1_33;
	mov.b16 	%rs24, 32767;
	// begin inline asm
	mul.hi.u16 %rs22, %rs24, %rs24;
	// end inline asm
	setp.ne.s16 	%p23, %rs22, 16383;
	mov.b32 	%r798, 20;
	@%p23 bra 	$L__BB1_33;
	mov.b32 	%r126, 2147483647;
	mov.b32 	%r127, 2;
	// begin inline asm
	mul.hi.s32 %r125, %r126, %r127;
	// end inline asm
	setp.ne.s32 	%p24, %r125, 0;
	mov.b32 	%r798, 21;
	@%p24 bra 	$L__BB1_33;
	mov.b32 	%r131, 2147483647;
	// begin inline asm
	mul.hi.u32 %r129, %r131, %r131;
	// end inline asm
	setp.ne.s32 	%p25, %r129, 1073741823;
	mov.b32 	%r798, 22;
	@%p25 bra 	$L__BB1_33;
	mov.b64 	%rd26, 9223372036854775807;
	mov.b64 	%rd27, 2;
	// begin inline asm
	mul.hi.s64 %rd25, %rd26, %rd27;
	// end inline asm
	setp.ne.s64 	%p26, %rd25, 0;
	mov.b32 	%r798, 23;
	@%p26 bra 	$L__BB1_33;
	mov.b64 	%rd30, 9223372036854775807;
	// begin inline asm
	mul.hi.u64 %rd28, %rd30, %rd30;
	// end inline asm
	setp.ne.s64 	%p27, %rd28, 4611686018427387903;
	mov.b32 	%r798, 24;
	@%p27 bra 	$L__BB1_33;
	mov.b16 	%rs25, 32767;
	mov.b16 	%rs26, 2;
	// begin inline asm
	mul.wide.s16 %r135, %rs25, %rs26;
	// end inline asm
	setp.ne.s32 	%p28, %r135, 65534;
	mov.b32 	%r798, 25;
	@%p28 bra 	$L__BB1_33;
	mov.b16 	%rs28, 32767;
	// begin inline asm
	mul.wide.u16 %r137, %rs28, %rs28;
	// end inline asm
	setp.ne.s32 	%p29, %r137, 1073676289;
	mov.b32 	%r798, 26;
	@%p29 bra 	$L__BB1_33;
	mov.b32 	%r139, 2147483647;
	mov.b32 	%r140, 2;
	// begin inline asm
	mul.wide.s32 %rd31, %r139, %r140;
	// end inline asm
	setp.ne.s64 	%p30, %rd31, 4294967294;
	mov.b32 	%r798, 27;
	@%p30 bra 	$L__BB1_33;
	mov.b32 	%r143, 2147483647;
	// begin inline asm
	mul.wide.u32 %rd32, %r143, %r143;
	// end inline asm
	setp.eq.s64 	%p31, %rd32, 4611686014132420609;
	selp.b32 	%r798, 0, 28, %p31;
$L__BB1_33:
	setp.eq.s32 	%p32, %r798, 0;
	@%p32 bra 	$L__BB1_35;
	mov.u64 	%rd33, $str$2;
	cvta.global.u64 	%rd34, %rd33;
	{ // callseq 2, 0
	.param .b64 param0;
	st.param.b64 	[param0], %rd34;
	.param .b64 param1;
	st.param.b64 	[param1], 0;
	.param .b32 retval0;
	call.uni (retval0), 
	vprintf, 
	(
	param0, 
	param1
	);
	ld.param.b32 	%r144, [retval0];
	} // callseq 2
	st.global.u32 	[%rd1], %r798;
	bra.uni 	$L__BB1_398;
$L__BB1_35:
	mov.b16 	%rs31, 2;
	mov.b16 	%rs32, 1;
	// begin inline asm
	mad.hi.s16 %rs29, %rs32, %rs31, %rs32;
	// end inline asm
	setp.ne.s16 	%p33, %rs29, 1;
	mov.b32 	%r799, 13;
	@%p33 bra 	$L__BB1_51;
	mov.b16 	%rs35, 2;
	mov.b16 	%rs36, 1;
	// begin inline asm
	mad.hi.u16 %rs33, %rs36, %rs35, %rs36;
	// end inline asm
	setp.ne.s16 	%p34, %rs33, 1;
	mov.b32 	%r799, 14;
	@%p34 bra 	$L__BB1_51;
	mov.b32 	%r150, 2;
	mov.b32 	%r151, 1;
	// begin inline asm
	mad.hi.s32 %r148, %r151, %r150, %r151;
	// end inline asm
	setp.ne.s32 	%p35, %r148, 1;
	mov.b32 	%r799, 15;
	@%p35 bra 	$L__BB1_51;
	mov.b32 	%r155, 2;
	mov.b32 	%r156, 1;
	// begin inline asm
	mad.hi.u32 %r153, %r156, %r155, %r156;
	// end inline asm
	setp.ne.s32 	%p36, %r153, 1;
	mov.b32 	%r799, 16;
	@%p36 bra 	$L__BB1_51;
	mov.b64 	%rd37, 2;
	mov.b64 	%rd38, 1;
	// begin inline asm
	mad.hi.s64 %rd35, %rd38, %rd37, %rd38;
	// end inline asm
	setp.ne.s64 	%p37, %rd35, 1;
	mov.b32 	%r799, 17;
	@%p37 bra 	$L__BB1_51;
	mov.b64 	%rd41, 2;
	mov.b64 	%rd42, 1;
	// begin inline asm
	mad.hi.u64 %rd39, %rd42, %rd41, %rd42;
	// end inline asm
	setp.ne.s64 	%p38, %rd39, 1;
	mov.b32 	%r799, 18;
	@%p38 bra 	$L__BB1_51;
	mov.b16 	%rs38, 32767;
	mov.b16 	%rs39, 2;
	mov.b16 	%rs40, 1;
	// begin inline asm
	mad.hi.s16 %rs37, %rs38, %rs39, %rs40;
	// end inline asm
	setp.ne.s16 	%p39, %rs37, 1;
	mov.b32 	%r799, 19;
	@%p39 bra 	$L__BB1_51;
	mov.b16 	%rs43, 32767;
	mov.b16 	%rs44, 1;
	// begin inline asm
	mad.hi.u16 %rs41, %rs43, %rs43, %rs44;
	// end inline asm
	setp.ne.s16 	%p40, %rs41, 16384;
	mov.b32 	%r799, 20;
	@%p40 bra 	$L__BB1_51;
	mov.b32 	%r163, 2147483647;
	mov.b32 	%r164, 2;
	mov.b32 	%r165, 1;
	// begin inline asm
	mad.hi.s32 %r162, %r163, %r164, %r165;
	// end inline asm
	setp.ne.s32 	%p41, %r162, 1;
	mov.b32 	%r799, 21;
	@%p41 bra 	$L__BB1_51;
	mov.b32 	%r169, 2147483647;
	mov.b32 	%r170, 1;
	// begin inline asm
	mad.hi.u32 %r167, %r169, %r169, %r170;
	// end inline asm
	setp.ne.s32 	%p42, %r167, 1073741824;
	mov.b32 	%r799, 22;
	@%p42 bra 	$L__BB1_51;
	mov.b64 	%rd44, 9223372036854775807;
	mov.b64 	%rd45, 2;
	mov.b64 	%rd46, 1;
	// begin inline asm
	mad.hi.s64 %rd43, %rd44, %rd45, %rd46;
	// end inline asm
	setp.ne.s64 	%p43, %rd43, 1;
	mov.b32 	%r799, 23;
	@%p43 bra 	$L__BB1_51;
	mov.b64 	%rd49, 9223372036854775807;
	mov.b64 	%rd50, 1;
	// begin inline asm
	mad.hi.u64 %rd47, %rd49, %rd49, %rd50;
	// end inline asm
	setp.ne.s64 	%p44, %rd47, 4611686018427387904;
	mov.b32 	%r799, 24;
	@%p44 bra 	$L__BB1_51;
	mov.b16 	%rs45, 32767;
	mov.b16 	%rs46, 2;
	mov.b32 	%r175, 1;
	// begin inline asm
	mad.wide.s16 %r174, %rs45, %rs46, %r175;
	// end inline asm
	setp.ne.s32 	%p45, %r174, 65535;
	mov.b32 	%r799, 25;
	@%p45 bra 	$L__BB1_51;
	mov.b16 	%rs48, 32767;
	mov.b32 	%r178, 1;
	// begin inline asm
	mad.wide.u16 %r177, %rs48, %rs48, %r178;
	// end inline asm
	setp.ne.s32 	%p46, %r177, 1073676290;
	mov.b32 	%r799, 26;
	@%p46 bra 	$L__BB1_51;
	mov.b32 	%r180, 2147483647;
	mov.b32 	%r181, 2;
	mov.b64 	%rd52, 1;
	// begin inline asm
	mad.wide.s32 %rd51, %r180, %r181, %rd52;
	// end inline asm
	setp.ne.s64 	%p47, %rd51, 4294967295;
	mov.b32 	%r799, 27;
	@%p47 bra 	$L__BB1_51;
	mov.b32 	%r184, 2147483647;
	mov.b64 	%rd54, 1;
	// begin inline asm
	mad.wide.u32 %rd53, %r184, %r184, %rd54;
	// end inline asm
	setp.eq.s64 	%p48, %rd53, 4611686014132420610;
	selp.b32 	%r799, 0, 28, %p48;
$L__BB1_51:
	setp.eq.s32 	%p49, %r799, 0;
	@%p49 bra 	$L__BB1_53;
	mov.u64 	%rd55, $str$3;
	cvta.global.u64 	%rd56, %rd55;
	{ // callseq 3, 0
	.param .b64 param0;
	st.param.b64 	[param0], %rd56;
	.param .b64 param1;
	st.param.b64 	[param1], 0;
	.param .b32 retval0;
	call.uni (retval0), 
	vprintf, 
	(
	param0, 
	param1
	);
	ld.param.b32 	%r185, [retval0];
	} // callseq 3
	st.global.u32 	[%rd1], %r799;
	bra.uni 	$L__BB1_398;
$L__BB1_53:
	mov.b32 	%r800, 1;
	mov.b32 	%r189, 2;
	// begin inline asm
	mul24.lo.s32 %r187, %r800, %r189;
	// end inline asm
	setp.ne.s32 	%p50, %r187, 2;
	@%p50 bra 	$L__BB1_55;
	mov.b32 	%r192, 1;
	mov.b32 	%r193, 2;
	// begin inline asm
	mul24.lo.u32 %r191, %r192, %r193;
	// end inline asm
	setp.eq.s32 	%p51, %r191, 2;
	selp.b32 	%r800, 0, 2, %p51;
$L__BB1_55:
	setp.eq.s32 	%p52, %r800, 0;
	@%p52 bra 	$L__BB1_57;
	mov.u64 	%rd57, $str$4;
	cvta.global.u64 	%rd58, %rd57;
	{ // callseq 4, 0
	.param .b64 param0;
	st.param.b64 	[param0], %rd58;
	.param .b64 param1;
	st.param.b64 	[param1], 0;
	.param .b32 retval0;
	call.uni (retval0), 
	vprintf, 
	(
	param0, 
	param1
	);
	ld.param.b32 	%r194, [retval0];
	} // callseq 4
	st.global.u32 	[%rd1], %r800;
	bra.uni 	$L__BB1_398;
$L__BB1_57:
	mov.b32 	%r198, 2;
	mov.b32 	%r801, 1;
	// begin inline asm
	mad24.lo.s32 %r196, %r801, %r198, %r801;
	// end inline asm
	setp.ne.s32 	%p53, %r196, 3;
	@%p53 bra 	$L__BB1_59;
	mov.b32 	%r203, 2;
	mov.b32 	%r204, 1;
	// begin inline asm
	mad24.lo.u32 %r201, %r204, %r203, %r204;
	// end inline asm
	setp.eq.s32 	%p54, %r201, 3;
	selp.b32 	%r801, 0, 2, %p54;
$L__BB1_59:
	setp.eq.s32 	%p55, %r801, 0;
	@%p55 bra 	$L__BB1_61;
	mov.u64 	%rd59, $str$5;
	cvta.global.u64 	%rd60, %rd59;
	{ // callseq 5, 0
	.param .b64 param0;
	st.param.b64 	[param0], %rd60;
	.param .b64 param1;
	st.param.b64 	[param1], 0;
	.param .b32 retval0;
	call.uni (retval0), 
	vprintf, 
	(
	param0, 
	param1
	);
	ld.param.b32 	%r205, [retval0];
	} // callseq 5
	st.global.u32 	[%rd1], %r801;
	bra.uni 	$L__BB1_398;
$L__BB1_61:
	mov.b16 	%rs50, 4;
	mov.b16 	%rs51, 2;
	// begin inline asm
	div.s16 %rs49, %rs50, %rs51;
	// end inline asm
	setp.ne.s16 	%p56, %rs49, 2;
	mov.b32 	%r802, 1;
	@%p56 bra 	$L__BB1_67;
	mov.b16 	%rs53, 4;
	mov.b16 	%rs54, 2;
	// begin inline asm
	div.u16 %rs52, %rs53, %rs54;
	// end inline asm
	setp.ne.s16 	%p57, %rs52, 2;
	mov.b32 	%r802, 2;
	@%p57 bra 	$L__BB1_67;
	mov.b32 	%r210, 4;
	mov.b32 	%r211, 2;
	// begin inline asm
	div.s32 %r209, %r210, %r211;
	// end inline asm
	setp.ne.s32 	%p58, %r209, 2;
	mov.b32 	%r802, 3;
	@%p58 bra 	$L__BB1_67;
	mov.b32 	%r802, 4;
	mov.b32 	%r215, 2;
	// begin inline asm
	div.u32 %r213, %r802, %r215;
	// end inline asm
	setp.ne.s32 	%p59, %r213, 2;
	@%p59 bra 	$L__BB1_67;
	mov.b64 	%rd62, 4;
	mov.b64 	%rd63, 2;
	// begin inline asm
	div.s64 %rd61, %rd62, %rd63;
	// end inline asm
	setp.ne.s64 	%p60, %rd61, 2;
	mov.b32 	%r802, 5;
	@%p60 bra 	$L__BB1_67;
	mov.b64 	%rd65, 4;
	mov.b64 	%rd66, 2;
	// begin inline asm
	div.u64 %rd64, %rd65, %rd66;
	// end inline asm
	setp.eq.s64 	%p61, %rd64, 2;
	selp.b32 	%r802, 0, 6, %p61;
$L__BB1_67:
	setp.eq.s32 	%p62, %r802, 0;
	@%p62 bra 	$L__BB1_69;
	mov.u64 	%rd67, $str$6;
	cvta.global.u64 	%rd68, %rd67;
	{ // callseq 6, 0
	.param .b64 param0;
	st.param.b64 	[param0], %rd68;
	.param .b64 param1;
	st.param.b64 	[param1], 0;
	.param .b32 retval0;
	call.uni (retval0), 
	vprintf, 
	(
	param0, 
	param1
	);
	ld.param.b32 	%r218, [retval0];
	} // callseq 6
	st.global.u32 	[%rd1], %r802;
	bra.uni 	$L__BB1_398;
$L__BB1_69:
	mov.b16 	%rs56, 5;
	mov.b16 	%rs57, 2;
	// begin inline asm
	rem.s16 %rs55, %rs56, %rs57;
	// end inline asm
	setp.ne.s16 	%p63, %rs55, 1;
	mov.b32 	%r803, 1;
	@%p63 bra 	$L__BB1_75;
	mov.b16 	%rs59, 5;
	mov.b16 	%rs60, 2;
	// begin inline asm
	rem.u16 %rs58, %rs59, %rs60;
	// end inline asm
	setp.ne.s16 	%p64, %rs58, 1;
	mov.b32 	%r803, 2;
	@%p64 bra 	$L__BB1_75;
	mov.b32 	%r223, 5;
	mov.b32 	%r224, 2;
	// begin inline asm
	rem.s32 %r222, %r223, %r224;
	// end inline asm
	setp.ne.s32 	%p65, %r222, 1;
	mov.b32 	%r803, 3;
	@%p65 bra 	$L__BB1_75;
	mov.b32 	%r227, 5;
	mov.b32 	%r228, 2;
	// begin inline asm
	rem.u32 %r226, %r227, %r228;
	// end inline asm
	setp.ne.s32 	%p66, %r226, 1;
	mov.b32 	%r803, 4;
	@%p66 bra 	$L__BB1_75;
	mov.b64 	%rd70, 5;
	mov.b64 	%rd71, 2;
	// begin inline asm
	rem.s64 %rd69, %rd70, %rd71;
	// end inline asm
	setp.ne.s64 	%p67, %rd69, 1;
	mov.b32 	%r803, 5;
	@%p67 bra 	$L__BB1_75;
	mov.b64 	%rd73, 5;
	mov.b64 	%rd74, 2;
	// begin inline asm
	rem.u64 %rd72, %rd73, %rd74;
	// end inline asm
	setp.eq.s64 	%p68, %rd72, 1;
	selp.b32 	%r803, 0, 6, %p68;
$L__BB1_75:
	setp.eq.s32 	%p69, %r803, 0;
	@%p69 bra 	$L__BB1_77;
	mov.u64 	%rd75, $str$7;
	cvta.global.u64 	%rd76, %rd75;
	{ // callseq 7, 0
	.param .b64 param0;
	st.param.b64 	[param0], %rd76;
	.param .b64 param1;
	st.param.b64 	[param1], 0;
	.param .b32 retval0;
	call.uni (retval0), 
	vprintf, 
	(
	param0, 
	param1
	);
	ld.param.b32 	%r231, [retval0];
	} // callseq 7
	st.global.u32 	[%rd1], %r803;
	bra.uni 	$L__BB1_398;
$L__BB1_77:
	mov.b16 	%rs62, 999;
	// begin inline asm
	abs.s16 %rs61, %rs62;
	// end inline asm
	setp.ne.s16 	%p70, %rs61, 999;
	mov.b32 	%r804, 1;
	@%p70 bra 	$L__BB1_80;
	mov.b32 	%r235, -32768;
	// begin inline asm
	abs.s32 %r234, %r235;
	// end inline asm
	setp.ne.s32 	%p71, %r234, 32768;
	mov.b32 	%r804, 2;
	@%p71 bra 	$L__BB1_80;
	mov.b64 	%rd78, -2147483648;
	// begin inline asm
	abs.s64 %rd77, %rd78;
	// end inline asm
	setp.eq.s64 	%p72, %rd77, 2147483648;
	selp.b32 	%r804, 0, 3, %p72;
$L__BB1_80:
	setp.eq.s32 	%p73, %r804, 0;
	@%p73 bra 	$L__BB1_82;
	mov.u64 	%rd79, $str$8;
	cvta.global.u64 	%rd80, %rd79;
	{ // callseq 8, 0
	.param .b64 param0;
	st.param.b64 	[param0], %rd80;
	.param .b64 param1;
	st.param.b64 	[param1], 0;
	.param .b32 retval0;
	call.uni (retval0), 
	vprintf, 
	(
	param0, 
	param1
	);
	ld.param.b32 	%r237, [retval0];
	} // callseq 8
	st.global.u32 	[%rd1], %r804;
	bra.uni 	$L__BB1_398;
$L__BB1_82:
	mov.b16 	%rs64, 999;
	// begin inline asm
	neg.s16 %rs63, %rs64;
	// end inline asm
	setp.ne.s16 	%p74, %rs63, -999;
	mov.b32 	%r805, 1;
	@%p74 bra 	$L__BB1_85;
	mov.b32 	%r241, -32768;
	// begin inline asm
	neg.s32 %r240, %r241;
	// end inline asm
	setp.ne.s32 	%p75, %r240, 32768;
	mov.b32 	%r805, 2;
	@%p75 bra 	$L__BB1_85;
	mov.b64 	%rd82, -2147483648;
	// begin inline asm
	neg.s64 %rd81, %rd82;
	// end inline asm
	setp.eq.s64 	%p76, %rd81, 2147483648;
	selp.b32 	%r805, 0, 3, %p76;
$L__BB1_85:
	setp.eq.s32 	%p77, %r805, 0;
	@%p77 bra 	$L__BB1_87;
	mov.u64 	%rd83, $str$9;
	cvta.global.u64 	%rd84, %rd83;
	{ // callseq 9, 0
	.param .b64 param0;
	st.param.b64 	[param0], %rd84;
	.param .b64 param1;
	st.param.b64 	[param1], 0;
	.param .b32 retval0;
	call.uni (retval0), 
	vprintf, 
	(
	param0, 
	param1
	);
	ld.param.b32 	%r243, [retval0];
	} // callseq 9
	st.global.u32 	[%rd1], %r805;
	bra.uni 	$L__BB1_398;
$L__BB1_87:
	mov.b16 	%rs66, 1;
	mov.b16 	%rs67, 2;
	// begin inline asm
	min.s16 %rs65, %rs66, %rs67;
	// end inline asm
	setp.ne.s16 	%p78, %rs65, 1;
	mov.b32 	%r806, 1;
	@%p78 bra 	$L__BB1_93;
	mov.b16 	%rs69, 1;
	mov.b16 	%rs70, 2;
	// begin inline asm
	min.u16 %rs68, %rs69, %rs70;
	// end inline asm
	setp.ne.s16 	%p79, %rs68, 1;
	mov.b32 	%r806, 2;
	@%p79 bra 	$L__BB1_93;
	mov.b32 	%r248, 1;
	mov.b32 	%r249, 2;
	// begin inline asm
	min.s32 %r247, %r248, %r249;
	// end inline asm
	setp.ne.s32 	%p80, %r247, 1;
	mov.b32 	%r806, 3;
	@%p80 bra 	$L__BB1_93;
	mov.b32 	%r252, 1;
	mov.b32 	%r253, 2;
	// begin inline asm
	min.u32 %r251, %r252, %r253;
	// end inline asm
	setp.ne.s32 	%p81, %r251, 1;
	mov.b32 	%r806, 4;
	@%p81 bra 	$L__BB1_93;
	mov.b64 	%rd86, 1;
	mov.b64 	%rd87, 2;
	// begin inline asm
	min.s64 %rd85, %rd86, %rd87;
	// end inline asm
	setp.ne.s64 	%p82, %rd85, 1;
	mov.b32 	%r806, 5;
	@%p82 bra 	$L__BB1_93;
	mov.b64 	%rd89, 1;
	mov.b64 	%rd90, 2;
	// begin inline asm
	min.u64 %rd88, %rd89, %rd90;
	// end inline asm
	setp.eq.s64 	%p83, %rd88, 1;
	selp.b32 	%r806, 0, 6, %p83;
$L__BB1_93:
	setp.eq.s32 	%p84, %r806, 0;
	@%p84 bra 	$L__BB1_95;
	mov.u64 	%rd91, $str$10;
	cvta.global.u64 	%rd92, %rd91;
	{ // callseq 10, 0
	.param .b64 param0;
	st.param.b64 	[param0], %rd92;
	.param .b64 param1;
	st.param.b64 	[param1], 0;
	.param .b32 retval0;
	call.uni (retval0), 
	vprintf, 
	(
	param0, 
	param1
	);
	ld.param.b32 	%r256, [retval0];
	} // callseq 10
	st.global.u32 	[%rd1], %r806;
	bra.uni 	$L__BB1_398;
$L__BB1_95:
	mov.b16 	%rs72, 1;
	mov.b16 	%rs73, 2;
	// begin inline asm
	max.s16 %rs71, %rs72, %rs73;
	// end inline asm
	setp.ne.s16 	%p85, %rs71, 2;
	mov.b32 	%r807, 1;
	@%p85 bra 	$L__BB1_101;
	mov.b16 	%rs75, 1;
	mov.b16 	%rs76, 2;
	// begin inline asm
	max.u16 %rs74, %rs75, %rs76;
	// end inline asm
	setp.ne.s16 	%p86, %rs74, 2;
	mov.b32 	%r807, 2;
	@%p86 bra 	$L__BB1_101;
	mov.b32 	%r261, 1;
	mov.b32 	%r262, 2;
	// begin inline asm
	max.s32 %r260, %r261, %r262;
	// end inline asm
	setp.ne.s32 	%p87, %r260, 2;
	mov.b32 	%r807, 3;
	@%p87 bra 	$L__BB1_101;
	mov.b32 	%r265, 1;
	mov.b32 	%r266, 2;
	// begin inline asm
	max.u32 %r264, %r265, %r266;
	// end inline asm
	setp.ne.s32 	%p88, %r264, 2;
	mov.b32 	%r807, 4;
	@%p88 bra 	$L__BB1_101;
	mov.b64 	%rd94, 1;
	mov.b64 	%rd95, 2;
	// begin inline asm
	max.s64 %rd93, %rd94, %rd95;
	// end inline asm
	setp.ne.s64 	%p89, %rd93, 2;
	mov.b32 	%r807, 5;
	@%p89 bra 	$L__BB1_101;
	mov.b64 	%rd97, 1;
	mov.b64 	%rd98, 2;
	// begin inline asm
	max.u64 %rd96, %rd97, %rd98;
	// end inline asm
	setp.eq.s64 	%p90, %rd96, 2;
	selp.b32 	%r807, 0, 6, %p90;
$L__BB1_101:
	setp.eq.s32 	%p91, %r807, 0;
	@%p91 bra 	$L__BB1_103;
	mov.u64 	%rd99, $str$11;
	cvta.global.u64 	%rd100, %rd99;
	{ // callseq 11, 0
	.param .b64 param0;
	st.param.b64 	[param0], %rd100;
	.param .b64 param1;
	st.param.b64 	[param1], 0;
	.param .b32 retval0;
	call.uni (retval0), 
	vprintf, 
	(
	param0, 
	param1
	);
	ld.param.b32 	%r269, [retval0];
	} // callseq 11
	st.global.u32 	[%rd1], %r807;
	bra.uni 	$L__BB1_398;
$L__BB1_103:
	mov.b16 	%rs78, 5;
	mov.b32 	%r271, 2;
	// begin inline asm
	shl.b16 %rs77, %rs78, %r271;
	// end inline asm
	setp.ne.s16 	%p92, %rs77, 20;
	mov.b32 	%r808, 1;
	@%p92 bra 	$L__BB1_106;
	mov.b32 	%r274, 8;
	mov.b32 	%r275, 9;
	// begin inline asm
	shl.b32 %r273, %r274, %r275;
	// end inline asm
	setp.ne.s32 	%p93, %r273, 4096;
	mov.b32 	%r808, 2;
	@%p93 bra 	$L__BB1_106;
	mov.b64 	%rd102, 4;
	mov.b32 	%r277, 7;
	// begin inline asm
	shl.b64 %rd101, %rd102, %r277;
	// end inline asm
	setp.eq.s64 	%p94, %rd101, 512;
	selp.b32 	%r808, 0, 3, %p94;
$L__BB1_106:
	setp.eq.s32 	%p95, %r808, 0;
	@%p95 bra 	$L__BB1_108;
	mov.u64 	%rd103, $str$12;
	cvta.global.u64 	%rd104, %rd103;
	{ // callseq 12, 0
	.param .b64 param0;
	st.param.b64 	[param0], %rd104;
	.param .b64 param1;
	st.param.b64 	[param1], 0;
	.param .b32 retval0;
	call.uni (retval0), 
	vprintf, 
	(
	param0, 
	param1
	);
	ld.param.b32 	%r278, [retval0];
	} // callseq 12
	st.global.u32 	[%rd1], %r808;
	bra.uni 	$L__BB1_398;
$L__BB1_108:
	mov.b16 	%rs80, 1;
	mov.b32 	%r280, 4;
	// begin inline asm
	shr.b16 %rs79, %rs80, %r280;
	// end inline asm
	setp.ne.s16 	%p96, %rs79, 0;
	mov.b32 	%r809, 1;
	@%p96 bra 	$L__BB1_111;
	mov.b32 	%r283, 5;
	mov.b32 	%r809, 2;
	// begin inline asm
	shr.b32 %r282, %r283, %r809;
	// end inline asm
	setp.ne.s32 	%p97, %r282, 1;
	@%p97 bra 	$L__BB1_111;
	mov.b64 	%rd106, 9;
	mov.b32 	%r286, 7;
	// begin inline asm
	shr.b64 %rd105, %rd106, %r286;
	// end inline asm
	setp.eq.s64 	%p98, %rd105, 0;
	selp.b32 	%r809, 0, 3, %p98;
$L__BB1_111:
	setp.eq.s32 	%p99, %r809, 0;
	@%p99 bra 	$L__BB1_113;
	mov.u64 	%rd107, $str$13;
	cvta.global.u64 	%rd108, %rd107;
	{ // callseq 13, 0
	.param .b64 param0;
	st.param.b64 	[param0], %rd108;
	.param .b64 param1;
	st.param.b64 	[param1], 0;
	.param .b32 retval0;
	call.uni (retval0), 
	vprintf, 
	(
	param0, 
	param1
	);
	ld.param.b32 	%r287, [retval0];
	} // callseq 13
	st.global.u32 	[%rd1], %r809;
	bra.uni 	$L__BB1_398;
$L__BB1_113:
	mov.b32 	%r290, 268369920;
	// begin inline asm
	clz.b32 %r289, %r290;
	// end inline asm
	setp.ne.s32 	%p100, %r289, 4;
	mov.b32 	%r810, 1;
	@%p100 bra 	$L__BB1_115;
	mov.b64 	%rd109, 4294967295;
	// begin inline asm
	clz.b64 %r292, %rd109;
	// end inline asm
	setp.eq.s32 	%p101, %r292, 32;
	selp.b32 	%r810, 0, 2, %p101;
$L__BB1_115:
	setp.eq.s32 	%p102, %r810, 0;
	@%p102 bra 	$L__BB1_117;
	mov.u64 	%rd110, $str$14;
	cvta.global.u64 	%rd111, %rd110;
	{ // callseq 14, 0
	.param .b64 param0;
	st.param.b64 	[param0], %rd111;
	.param .b64 param1;
	st.param.b64 	[param1], 0;
	.param .b32 retval0;
	call.uni (retval0), 
	vprintf, 
	(
	param0, 
	param1
	);
	ld.param.b32 	%r293, [retval0];
	} // callseq 14
	st.global.u32 	[%rd1], %r810;
	bra.uni 	$L__BB1_398;
$L__BB1_117:
	mov.b32 	%r296, -65281;
	// begin inline asm
	popc.b32 %r295, %r296;
	// end inline asm
	setp.ne.s32 	%p103, %r295, 24;
	mov.b32 	%r811, 1;
	@%p103 bra 	$L__BB1_119;
	mov.b64 	%rd112, -71777214294589696;
	// begin inline asm
	popc.b64 %r298, %rd112;
	// end inline asm
	setp.eq.s32 	%p104, %r298, 32;
	selp.b32 	%r811, 0, 2, %p104;
$L__BB1_119:
	setp.eq.s32 	%p105, %r811, 0;
	@%p105 bra 	$L__BB1_121;
	mov.u64 	%rd113, $str$15;
	cvta.global.u64 	%rd114, %rd113;
	{ // callseq 15, 0
	.param .b64 param0;
	st.param.b64 	[param0], %rd114;
	.param .b64 param1;
	st.param.b64 	[param1], 0;
	.param .b32 retval0;
	call.uni (retval0), 
	vprintf, 
	(
	param0, 
	param1
	);
	ld.param.b32 	%r299, [retval0];
	} // callseq 15
	st.global.u32 	[%rd1], %r811;
	bra.uni 	$L__BB1_398;
$L__BB1_121:
	mov.b16 	%rs82, 0;
	// begin inline asm
	cnot.b16 %rs81, %rs82;
	// end inline asm
	setp.ne.s16 	%p106, %rs81, 1;
	mov.b32 	%r812, 1;
	@%p106 bra 	$L__BB1_124;
	mov.b32 	%r303, 5;
	// begin inline asm
	cnot.b32 %r302, %r303;
	// end inline asm
	setp.ne.s32 	%p107, %r302, 0;
	mov.b32 	%r812, 2;
	@%p107 bra 	$L__BB1_124;
	mov.b64 	%rd116, 0;
	// begin inline asm
	cnot.b64 %rd115, %rd116;
	// end inline asm
	setp.eq.s64 	%p108, %rd115, 1;
	selp.b32 	%r812, 0, 3, %p108;
$L__BB1_124:
	setp.eq.s32 	%p109, %r812, 0;
	@%p109 bra 	$L__BB1_126;
	mov.u64 	%rd117, $str$16;
	cvta.global.u64 	%rd118, %rd117;
	{ // callseq 16, 0
	.param .b64 param0;
	st.param.b64 	[param0], %rd118;
	.param .b64 param1;
	st.param.b64 	[param1], 0;
	.param .b32 retval0;
	call.uni (retval0), 
	vprintf, 
	(
	param0, 
	param1
	);
	ld.param.b32 	%r305, [retval0];
	} // callseq 16
	st.global.u32 	[%rd1], %r812;
	bra.uni 	$L__BB1_398;
$L__BB1_126:
	mov.b16 	%rs84, 5;
	mov.b16 	%rs85, 2;
	// begin inline asm
	and.b16 %rs83, %rs84, %rs85;
	// end inline asm
	setp.ne.s16 	%p110, %rs83, 0;
	mov.b32 	%r813, 1;
	@%p110 bra 	$L__BB1_129;
	mov.b32 	%r309, 5;
	mov.b32 	%r813, 2;
	// begin inline asm
	and.b32 %r308, %r309, %r813;
	// end inline asm
	setp.ne.s32 	%p111, %r308, 0;
	@%p111 bra 	$L__BB1_129;
	mov.b64 	%rd120, 5;
	mov.b64 	%rd121, 2;
	// begin inline asm
	and.b64 %rd119, %rd120, %rd121;
	// end inline asm
	setp.eq.s64 	%p112, %rd119, 0;
	selp.b32 	%r813, 0, 3, %p112;
$L__BB1_129:
	setp.eq.s32 	%p113, %r813, 0;
	@%p113 bra 	$L__BB1_131;
	mov.u64 	%rd122, $str$17;
	cvta.global.u64 	%rd123, %rd122;
	{ // callseq 17, 0
	.param .b64 param0;
	st.param.b64 	[param0], %rd123;
	.param .b64 param1;
	st.param.b64 	[param1], 0;
	.param .b32 retval0;
	call.uni (retval0), 
	vprintf, 
	(
	param0, 
	param1
	);
	ld.param.b32 	%r312, [retval0];
	} // callseq 17
	st.global.u32 	[%rd1], %r813;
	bra.uni 	$L__BB1_398;
$L__BB1_131:
	mov.b16 	%rs87, 5;
	mov.b16 	%rs88, 2;
	// begin inline asm
	or.b16 %rs86, %rs87, %rs88;
	// end inline asm
	setp.ne.s16 	%p114, %rs86, 7;
	mov.b32 	%r814, 1;
	@%p114 bra 	$L__BB1_134;
	mov.b32 	%r316, 5;
	mov.b32 	%r814, 2;
	// begin inline asm
	or.b32 %r315, %r316, %r814;
	// end inline asm
	setp.ne.s32 	%p115, %r315, 7;
	@%p115 bra 	$L__BB1_134;
	mov.b64 	%rd125, 5;
	mov.b64 	%rd126, 2;
	// begin inline asm
	or.b64 %rd124, %rd125, %rd126;
	// end inline asm
	setp.eq.s64 	%p116, %rd124, 7;
	selp.b32 	%r814, 0, 3, %p116;
$L__BB1_134:
	setp.eq.s32 	%p117, %r814, 0;
	@%p117 bra 	$L__BB1_136;
	mov.u64 	%rd127, $str$18;
	cvta.global.u64 	%rd128, %rd127;
	{ // callseq 18, 0
	.param .b64 param0;
	st.param.b64 	[param0], %rd128;
	.param .b64 param1;
	st.param.b64 	[param1], 0;
	.param .b32 retval0;
	call.uni (retval0), 
	vprintf, 
	(
	param0, 
	param1
	);
	ld.param.b32 	%r319, [retval0];
	} // callseq 18
	st.global.u32 	[%rd1], %r814;
	bra.uni 	$L__BB1_398;
$L__BB1_136:
	mov.b16 	%rs90, 5;
	// begin inline asm
	not.b16 %rs89, %rs90;
	// end inline asm
	setp.ne.s16 	%p118, %rs89, -6;
	mov.b32 	%r815, 1;
	@%p118 bra 	$L__BB1_139;
	mov.b32 	%r323, 5;
	// begin inline asm
	not.b32 %r322, %r323;
	// end inline asm
	setp.ne.s32 	%p119, %r322, -6;
	mov.b32 	%r815, 2;
	@%p119 bra 	$L__BB1_139;
	mov.b64 	%rd130, 5;
	// begin inline asm
	not.b64 %rd129, %rd130;
	// end inline asm
	setp.eq.s64 	%p120, %rd129, -6;
	selp.b32 	%r815, 0, 3, %p120;
$L__BB1_139:
	setp.eq.s32 	%p121, %r815, 0;
	@%p121 bra 	$L__BB1_141;
	mov.u64 	%rd131, $str$19;
	cvta.global.u64 	%rd132, %rd131;
	{ // callseq 19, 0
	.param .b64 param0;
	st.param.b64 	[param0], %rd132;
	.param .b64 param1;
	st.param.b64 	[param1], 0;
	.param .b32 retval0;
	call.uni (retval0), 
	vprintf, 
	(
	param0, 
	param1
	);
	ld.param.b32 	%r325, [retval0];
	} // callseq 19
	st.global.u32 	[%rd1], %r815;
	bra.uni 	$L__BB1_398;
$L__BB1_141:
	mov.b16 	%rs92, 5;
	mov.b16 	%rs93, 2;
	// begin inline asm
	xor.b16 %rs91, %rs92, %rs93;
	// end inline asm
	setp.ne.s16 	%p122, %rs91, 7;
	mov.b32 	%r816, 1;
	@%p122 bra 	$L__BB1_144;
	mov.b32 	%r329, 5;
	mov.b32 	%r816, 2;
	// begin inline asm
	xor.b32 %r328, %r329, %r816;
	// end inline asm
	setp.ne.s32 	%p123, %r328, 7;
	@%p123 bra 	$L__BB1_144;
	mov.b64 	%rd134, 5;
	mov.b64 	%rd135, 2;
	// begin inline asm
	xor.b64 %rd133, %rd134, %rd135;
	// end inline asm
	setp.eq.s64 	%p124, %rd133, 7;
	selp.b32 	%r816, 0, 3, %p124;
$L__BB1_144:
	setp.eq.s32 	%p125, %r816, 0;
	@%p125 bra 	$L__BB1_146;
	mov.u64 	%rd136, $str$20;
	cvta.global.u64 	%rd137, %rd136;
	{ // callseq 20, 0
	.param .b64 param0;
	st.param.b64 	[param0], %rd137;
	.param .b64 param1;
	st.param.b64 	[param1], 0;
	.param .b32 retval0;
	call.uni (retval0), 
	vprintf, 
	(
	param0, 
	param1
	);
	ld.param.b32 	%r332, [retval0];
	} // callseq 20
	st.global.u32 	[%rd1], %r816;
	bra.uni 	$L__BB1_398;
$L__BB1_146:
	mov.f32 	%f8, 0fC1200000;
	mov.f32 	%f9, 0f42C80000;
	// begin inline asm
	copysign.f32 %f7, %f8, %f9;
	// end inline asm
	add.f32 	%f10, %f7, 0f42C80000;
	cvt.f64.f32 	%fd1, %f10;
	setp.geu.f64 	%p126, %fd1, 0d3F1A36E2EB1C432D;
	mov.b32 	%r817, 1;
	@%p126 bra 	$L__BB1_148;
	mov.f64 	%fd3, 0dC024000000000000;
	mov.f64 	%fd4, 0d4059000000000000;
	// begin inline asm
	copysign.f64 %fd2, %fd3, %fd4;
	// end inline asm
	add.f64 	%fd5, %fd2, 0d4059000000000000;
	setp.geu.f64 	%p127, %fd5, 0d3F1A36E2EB1C432D;
	selp.b32 	%r817, 2, 0, %p127;
$L__BB1_148:
	setp.eq.s32 	%p128, %r817, 0;
	@%p128 bra 	$L__BB1_150;
	mov.u64 	%rd138, $str$21;
	cvta.global.u64 	%rd139, %rd138;
	{ // callseq 21, 0
	.param .b64 param0;
	st.param.b64 	[param0], %rd139;
	.param .b64 param1;
	st.param.b64 	[param1], 0;
	.param .b32 retval0;
	call.uni (retval0), 
	vprintf, 
	(
	param0, 
	param1
	);
	ld.param.b32 	%r335, [retval0];
	} // callseq 21
	st.global.u32 	[%rd1], %r817;
	bra.uni 	$L__BB1_398;
$L__BB1_150:
	mov.f32 	%f12, 0f3FC90FDB;
	// begin inline asm
	cos.approx.f32 %f11, %f12;
	// end inline asm
	cvt.f64.f32 	%fd6, %f11;
	setp.geu.f64 	%p129, %fd6, 0d3F1A36E2EB1C432D;
	mov.b32 	%r818, 1;
	@%p129 bra 	$L__BB1_158;
	mov.f32 	%f14, 0f00000000;
	// begin inline asm
	cos.approx.f32 %f13, %f14;
	// end inline asm
	add.f32 	%f15, %f13, 0fBF800000;
	cvt.f64.f32 	%fd7, %f15;
	setp.geu.f64 	%p130, %fd7, 0d3F1A36E2EB1C432D;
	mov.b32 	%r818, 2;
	@%p130 bra 	$L__BB1_158;
	mov.f32 	%f17, 0f3F860A92;
	// begin inline asm
	cos.approx.f32 %f16, %f17;
	// end inline asm
	add.f32 	%f18, %f16, 0fBF000000;
	cvt.f64.f32 	%fd8, %f18;
	setp.geu.f64 	%p131, %fd8, 0d3F1A36E2EB1C432D;
	mov.b32 	%r818, 3;
	@%p131 bra 	$L__BB1_158;
	mov.f32 	%f20, 0f40490FDB;
	// begin inline asm
	cos.approx.f32 %f19, %f20;
	// end inline asm
	add.f32 	%f21, %f19, 0f3F800000;
	cvt.f64.f32 	%fd9, %f21;
	setp.geu.f64 	%p132, %fd9, 0d3F1A36E2EB1C432D;
	mov.b32 	%r818, 4;
	@%p132 bra 	$L__BB1_158;
	mov.f32 	%f23, 0f3FC90FDB;
	// begin inline asm
	cos.approx.f32.ftz %f22, %f23;
	// end inline asm
	cvt.f64.f32 	%fd10, %f22;
	setp.geu.f64 	%p133, %fd10, 0d3F1A36E2EB1C432D;
	mov.b32 	%r818, 5;
	@%p133 bra 	$L__BB1_158;
	mov.f32 	%f25, 0f00000000;
	// begin inline asm
	cos.approx.f32.ftz %f24, %f25;
	// end inline asm
	add.f32 	%f26, %f24, 0fBF800000;
	cvt.f64.f32 	%fd11, %f26;
	setp.geu.f64 	%p134, %fd11, 0d3F1A36E2EB1C432D;
	mov.b32 	%r818, 6;
	@%p134 bra 	$L__BB1_158;
	mov.f32 	%f28, 0f3F860A92;
	// begin inline asm
	cos.approx.f32.ftz %f27, %f28;
	// end inline asm
	add.f32 	%f29, %f27, 0fBF000000;
	cvt.f64.f32 	%fd12, %f29;
	setp.geu.f64 	%p135, %fd12, 0d3F1A36E2EB1C432D;
	mov.b32 	%r818, 7;
	@%p135 bra 	$L__BB1_158;
	mov.f32 	%f31, 0f40490FDB;
	// begin inline asm
	cos.approx.f32.ftz %f30, %f31;
	// end inline asm
	add.f32 	%f32, %f30, 0f3F800000;
	cvt.f64.f32 	%fd13, %f32;
	setp.geu.f64 	%p136, %fd13, 0d3F1A36E2EB1C432D;
	selp.b32 	%r818, 8, 0, %p136;
$L__BB1_158:
	setp.eq.s32 	%p137, %r818, 0;
	@%p137 bra 	$L__BB1_160;
	mov.u64 	%rd140, $str$22;
	cvta.global.u64 	%rd141, %rd140;
	{ // callseq 22, 0
	.param .b64 param0;
	st.param.b64 	[param0], %rd141;
	.param .b64 param1;
	st.param.b64 	[param1], 0;
	.param .b32 retval0;
	call.uni (retval0), 
	vprintf, 
	(
	param0, 
	param1
	);
	ld.param.b32 	%r344, [retval0];
	} // callseq 22
	st.global.u32 	[%rd1], %r818;
	bra.uni 	$L__BB1_398;
$L__BB1_160:
	mov.f32 	%f34, 0f3FC90FDB;
	// begin inline asm
	sin.approx.f32 %f33, %f34;
	// end inline asm
	add.f32 	%f35, %f33, 0fBF800000;
	cvt.f64.f32 	%fd14, %f35;
	setp.geu.f64 	%p138, %fd14, 0d3F1A36E2EB1C432D;
	mov.b32 	%r819, 1;
	@%p138 bra 	$L__BB1_168;
	mov.f32 	%f37, 0f00000000;
	// begin inline asm
	sin.approx.f32 %f36, %f37;
	// end inline asm
	cvt.f64.f32 	%fd15, %f36;
	setp.geu.f64 	%p139, %fd15, 0d3F1A36E2EB1C432D;
	mov.b32 	%r819, 2;
	@%p139 bra 	$L__BB1_168;
	mov.f32 	%f39, 0f3F060A92;
	// begin inline asm
	sin.approx.f32 %f38, %f39;
	// end inline asm
	add.f32 	%f40, %f38, 0fBF000000;
	cvt.f64.f32 	%fd16, %f40;
	setp.geu.f64 	%p140, %fd16, 0d3F1A36E2EB1C432D;
	mov.b32 	%r819, 3;
	@%p140 bra 	$L__BB1_168;
	mov.f32 	%f42, 0f40490FDB;
	// begin inline asm
	sin.approx.f32 %f41, %f42;
	// end inline asm
	cvt.f64.f32 	%fd17, %f41;
	setp.geu.f64 	%p141, %fd17, 0d3F1A36E2EB1C432D;
	mov.b32 	%r819, 4;
	@%p141 bra 	$L__BB1_168;
	mov.f32 	%f44, 0f3FC90FDB;
	// begin inline asm
	sin.approx.f32.ftz %f43, %f44;
	// end inline asm
	add.f32 	%f45, %f43, 0fBF800000;
	cvt.f64.f32 	%fd18, %f45;
	setp.geu.f64 	%p142, %fd18, 0d3F1A36E2EB1C432D;
	mov.b32 	%r819, 5;
	@%p142 bra 	$L__BB1_168;
	mov.f32 	%f47, 0f00000000;
	// begin inline asm
	sin.approx.f32.ftz %f46, %f47;
	// end inline asm
	cvt.f64.f32 	%fd19, %f46;
	setp.geu.f64 	%p143, %fd19, 0d3F1A36E2EB1C432D;
	mov.b32 	%r819, 6;
	@%p143 bra 	$L__BB1_168;
	mov.f32 	%f49, 0f3F060A92;
	// begin inline asm
	sin.approx.f32.ftz %f48, %f49;
	// end inline asm
	add.f32 	%f50, %f48, 0fBF000000;
	cvt.f64.f32 	%fd20, %f50;
	setp.geu.f64 	%p144, %fd20, 0d3F1A36E2EB1C432D;
	mov.b32 	%r819, 7;
	@%p144 bra 	$L__BB1_168;
	mov.f32 	%f52, 0f40490FDB;
	// begin inline asm
	sin.approx.f32.ftz %f51, %f52;
	// end inline asm
	cvt.f64.f32 	%fd21, %f51;
	setp.geu.f64 	%p145, %fd21, 0d3F1A36E2EB1C432D;
	selp.b32 	%r819, 8, 0, %p145;
$L__BB1_168:
	setp.eq.s32 	%p146, %r819, 0;
	@%p146 bra 	$L__BB1_170;
	mov.u64 	%rd142, $str$23;
	cvta.global.u64 	%rd143, %rd142;
	{ // callseq 23, 0
	.param .b64 param0;
	st.param.b64 	[param0], %rd143;
	.param .b64 param1;
	st.param.b64 	[param1], 0;
	.param .b32 retval0;
	call.uni (retval0), 
	vprintf, 
	(
	param0, 
	param1
	);
	ld.param.b32 	%r353, [retval0];
	} // callseq 23
	st.global.u32 	[%rd1], %r819;
	bra.uni 	$L__BB1_398;
$L__BB1_170:
	mov.f32 	%f54, 0f3F490FDB;
	// begin inline asm
	tanh.approx.f32 %f53, %f54;
	// end inline asm
	mov.f32 	%f55, 0f40110918;
	ex2.approx.ftz.f32 	%f56, %f55;
	add.f32 	%f57, %f56, 0f3F800000;
	rcp.approx.ftz.f32 	%f58, %f57;
	fma.rn.f32 	%f59, %f58, 0fC0000000, 0f3F800000;
	abs.f32 	%f60, %f59;
	sub.f32 	%f61, %f53, %f60;
	cvt.f64.f32 	%fd22, %f61;
	setp.geu.f64 	%p147, %fd22, 0d3F1A36E2EB1C432D;
	mov.b32 	%r820, 1;
	@%p147 bra 	$L__BB1_174;
	mov.f32 	%f63, 0f00000000;
	// begin inline asm
	tanh.approx.f32 %f62, %f63;
	// end inline asm
	cvt.f64.f32 	%fd23, %f62;
	setp.geu.f64 	%p148, %fd23, 0d3F1A36E2EB1C432D;
	mov.b32 	%r820, 2;
	@%p148 bra 	$L__BB1_174;
	mov.f32 	%f65, 0f40490FDB;
	// begin inline asm
	tanh.approx.f32 %f64, %f65;
	// end inline asm
	mov.f32 	%f66, 0f41110918;
	ex2.approx.ftz.f32 	%f67, %f66;
	add.f32 	%f68, %f67, 0f3F800000;
	rcp.approx.ftz.f32 	%f69, %f68;
	fma.rn.f32 	%f70, %f69, 0fC0000000, 0f3F800000;
	abs.f32 	%f71, %f70;
	sub.f32 	%f72, %f64, %f71;
	cvt.f64.f32 	%fd24, %f72;
	setp.geu.f64 	%p149, %fd24, 0d3F1A36E2EB1C432D;
	mov.b32 	%r820, 3;
	@%p149 bra 	$L__BB1_174;
	mov.f32 	%f74, 0f3FC90FDB;
	// begin inline asm
	tanh.approx.f32 %f73, %f74;
	// end inline asm
	mov.f32 	%f75, 0f40910918;
	ex2.approx.ftz.f32 	%f76, %f75;
	add.f32 	%f77, %f76, 0f3F800000;
	rcp.approx.ftz.f32 	%f78, %f77;
	fma.rn.f32 	%f79, %f78, 0fC0000000, 0f3F800000;
	abs.f32 	%f80, %f79;
	sub.f32 	%f81, %f73, %f80;
	cvt.f64.f32 	%fd25, %f81;
	setp.geu.f64 	%p150, %fd25, 0d3F1A36E2EB1C432D;
	selp.b32 	%r820, 4, 0, %p150;
$L__BB1_174:
	setp.eq.s32 	%p151, %r820, 0;
	@%p151 bra 	$L__BB1_176;
	mov.u64 	%rd144, $str$24;
	cvta.global.u64 	%rd145, %rd144;
	{ // callseq 24, 0
	.param .b64 param0;
	st.param.b64 	[param0], %rd145;
	.param .b64 param1;
	st.param.b64 	[param1], 0;
	.param .b32 retval0;
	call.uni (retval0), 
	vprintf, 
	(
	param0, 
	param1
	);
	ld.param.b32 	%r358, [retval0];
	} // callseq 24
	st.global.u32 	[%rd1], %r820;
	bra.uni 	$L__BB1_398;
$L__BB1_176:
	mov.f32 	%f83, 0f40066666;
	// begin inline asm
	ex2.approx.f32 %f82, %f83;
	// end inline asm
	mov.f32 	%f84, 0f00000000;
	mov.f32 	%f85, 0f3F000000;
	mul.rn.f32 	%f86, %f85, %f84;
	mov.f32 	%f87, 0f3DF6384F;
	mul.rn.f32 	%f88, %f87, %f84;
	fma.rn.f32 	%f89, %f86, 0f3FB8AA3B, 0f00000000;
	add.f32 	%f90, %f89, 0f00000000;
	mul.f32 	%f91, %f88, 0f40400000;
	fma.rn.f32 	%f92, %f91, %f86, %f90;
	fma.rn.f32 	%f93, %f88, 0f00000000, %f92;
	mov.f32 	%f94, 0f3F800000;
	add.rn.f32 	%f1, %f94, %f93;
	mov.f32 	%f95, 0fBF800000;
	add.rn.f32 	%f96, %f1, %f95;
	neg.f32 	%f97, %f96;
	add.rn.f32 	%f2, %f93, %f97;
	mul.rn.f32 	%f98, %f1, %f83;
	neg.f32 	%f99, %f98;
	fma.rn.f32 	%f100, %f1, 0f40066666, %f99;
	fma.rn.f32 	%f101, %f2, 0f40066666, %f100;
	cvt.rni.f32.f32 	%f102, %f98;
	sub.f32 	%f103, %f98, %f102;
	add.f32 	%f104, %f103, %f101;
	fma.rn.f32 	%f105, %f104, 0f391FCB8E, 0f3AAF85ED;
	fma.rn.f32 	%f106, %f105, %f104, 0f3C1D9856;
	fma.rn.f32 	%f107, %f106, %f104, 0f3D6357BB;
	fma.rn.f32 	%f108, %f107, %f104, 0f3E75FDEC;
	fma.rn.f32 	%f109, %f108, %f104, 0f3F317218;
	fma.rn.f32 	%f110, %f109, %f104, 0f3F800000;
	cvt.rzi.s32.f32 	%r361, %f102;
	setp.gt.f32 	%p152, %f102, 0f00000000;
	selp.b32 	%r362, 0, -2097152000, %p152;
	add.s32 	%r363, %r362, 2130706432;
	mov.b32 	%f111, %r363;
	mul.f32 	%f112, %f110, %f111;
	shl.b32 	%r364, %r361, 23;
	sub.s32 	%r365, %r364, %r362;
	mov.b32 	%f113, %r365;
	mul.f32 	%f114, %f112, %f113;
	abs.f32 	%f115, %f98;
	setp.gt.f32 	%p153, %f115, 0f43180000;
	setp.lt.f32 	%p154, %f98, 0f00000000;
	selp.f32 	%f116, 0f00000000, 0f7F800000, %p154;
	selp.f32 	%f3, %f116, %f114, %p153;
	sub.f32 	%f117, %f82, %f3;
	cvt.f64.f32 	%fd26, %f117;
	setp.geu.f64 	%p155, %fd26, 0d3F1A36E2EB1C432D;
	mov.b32 	%r821, 1;
	@%p155 bra 	$L__BB1_184;
	mov.f32 	%f119, 0f4059999A;
	// begin inline asm
	ex2.approx.f32 %f118, %f119;
	// end inline asm
	mul.rn.f32 	%f120, %f1, %f119;
	neg.f32 	%f121, %f120;
	fma.rn.f32 	%f122, %f1, 0f4059999A, %f121;
	fma.rn.f32 	%f123, %f2, 0f4059999A, %f122;
	cvt.rni.f32.f32 	%f124, %f120;
	sub.f32 	%f125, %f120, %f124;
	add.f32 	%f126, %f125, %f123;
	fma.rn.f32 	%f127, %f126, 0f391FCB8E, 0f3AAF85ED;
	fma.rn.f32 	%f128, %f127, %f126, 0f3C1D9856;
	fma.rn.f32 	%f129, %f128, %f126, 0f3D6357BB;
	fma.rn.f32 	%f130, %f129, %f126, 0f3E75FDEC;
	fma.rn.f32 	%f131, %f130, %f126, 0f3F317218;
	fma.rn.f32 	%f132, %f131, %f126, 0f3F800000;
	cvt.rzi.s32.f32 	%r367, %f124;
	setp.gt.f32 	%p156, %f124, 0f00000000;
	selp.b32 	%r368, 0, -2097152000, %p156;
	add.s32 	%r369, %r368, 2130706432;
	mov.b32 	%f133, %r369;
	mul.f32 	%f134, %f132, %f133;
	shl.b32 	%r370, %r367, 23;
	sub.s32 	%r371, %r370, %r368;
	mov.b32 	%f135, %r371;
	mul.f32 	%f136, %f134, %f135;
	abs.f32 	%f137, %f120;
	setp.gt.f32 	%p157, %f137, 0f43180000;
	setp.lt.f32 	%p158, %f120, 0f00000000;
	selp.f32 	%f138, 0f00000000, 0f7F800000, %p158;
	selp.f32 	%f4, %f138, %f136, %p157;
	sub.f32 	%f139, %f118, %f4;
	cvt.f64.f32 	%fd27, %f139;
	setp.geu.f64 	%p159, %fd27, 0d3F1A36E2EB1C432D;
	mov.b32 	%r821, 2;
	@%p159 bra 	$L__BB1_184;
	mov.f32 	%f141, 0f411B3333;
	// begin inline asm
	ex2.approx.f32 %f140, %f141;
	// end inline asm
	mul.rn.f32 	%f142, %f1, %f141;
	neg.f32 	%f143, %f142;
	fma.rn.f32 	%f144, %f1, 0f411B3333, %f143;
	fma.rn.f32 	%f145, %f2, 0f411B3333, %f144;
	cvt.rni.f32.f32 	%f146, %f142;
	sub.f32 	%f147, %f142, %f146;
	add.f32 	%f148, %f147, %f145;
	fma.rn.f32 	%f149, %f148, 0f391FCB8E, 0f3AAF85ED;
	fma.rn.f32 	%f150, %f149, %f148, 0f3C1D9856;
	fma.rn.f32 	%f151, %f150, %f148, 0f3D6357BB;
	fma.rn.f32 	%f152, %f151, %f148, 0f3E75FDEC;
	fma.rn.f32 	%f153, %f152, %f148, 0f3F317218;
	fma.rn.f32 	%f154, %f153, %f148, 0f3F800000;
	cvt.rzi.s32.f32 	%r373, %f146;
	setp.gt.f32 	%p160, %f146, 0f00000000;
	selp.b32 	%r374, 0, -2097152000, %p160;
	add.s32 	%r375, %r374, 2130706432;
	mov.b32 	%f155, %r375;
	mul.f32 	%f156, %f154, %f155;
	shl.b32 	%r376, %r373, 23;
	sub.s32 	%r377, %r376, %r374;
	mov.b32 	%f157, %r377;
	mul.f32 	%f158, %f156, %f157;
	abs.f32 	%f159, %f142;
	setp.gt.f32 	%p161, %f159, 0f43180000;
	setp.lt.f32 	%p162, %f142, 0f00000000;
	selp.f32 	%f160, 0f00000000, 0f7F800000, %p162;
	selp.f32 	%f5, %f160, %f158, %p161;
	sub.f32 	%f161, %f140, %f5;
	cvt.f64.f32 	%fd28, %f161;
	setp.geu.f64 	%p163, %fd28, 0d3F1A36E2EB1C432D;
	mov.b32 	%r821, 3;
	@%p163 bra 	$L__BB1_184;
	mov.f32 	%f163, 0f40CCCCCD;
	// begin inline asm
	ex2.approx.f32 %f162, %f163;
	// end inline asm
	mul.rn.f32 	%f164, %f1, %f163;
	neg.f32 	%f165, %f164;
	fma.rn.f32 	%f166, %f1, 0f40CCCCCD, %f165;
	fma.rn.f32 	%f167, %f2, 0f40CCCCCD, %f166;
	cvt.rni.f32.f32 	%f168, %f164;
	sub.f32 	%f169, %f164, %f168;
	add.f32 	%f170, %f169, %f167;
	fma.rn.f32 	%f171, %f170, 0f391FCB8E, 0f3AAF85ED;
	fma.rn.f32 	%f172, %f171, %f170, 0f3C1D9856;
	fma.rn.f32 	%f173, %f172, %f170, 0f3D6357BB;
	fma.rn.f32 	%f174, %f173, %f170, 0f3E75FDEC;
	fma.rn.f32 	%f175, %f174, %f170, 0f3F317218;
	fma.rn.f32 	%f176, %f175, %f170, 0f3F800000;
	cvt.rzi.s32.f32 	%r379, %f168;
	setp.gt.f32 	%p164, %f168, 0f00000000;
	selp.b32 	%r380, 0, -2097152000, %p164;
	add.s32 	%r381, %r380, 2130706432;
	mov.b32 	%f177, %r381;
	mul.f32 	%f178, %f176, %f177;
	shl.b32 	%r382, %r379, 23;
	sub.s32 	%r383, %r382, %r380;
	mov.b32 	%f179, %r383;
	mul.f32 	%f180, %f178, %f179;
	abs.f32 	%f181, %f164;
	setp.gt.f32 	%p165, %f181, 0f43180000;
	setp.lt.f32 	%p166, %f164, 0f00000000;
	selp.f32 	%f182, 0f00000000, 0f7F800000, %p166;
	selp.f32 	%f6, %f182, %f180, %p165;
	sub.f32 	%f183, %f162, %f6;
	cvt.f64.f32 	%fd29, %f183;
	setp.geu.f64 	%p167, %fd29, 0d3F1A36E2EB1C432D;
	mov.b32 	%r821, 4;
	@%p167 bra 	$L__BB1_184;
	mov.f32 	%f185, 0f40066666;
	// begin inline asm
	ex2.approx.f32.ftz %f184, %f185;
	// end inline asm
	sub.f32 	%f186, %f184, %f3;
	cvt.f64.f32 	%fd30, %f186;
	setp.geu.f64 	%p168, %fd30, 0d3F1A36E2EB1C432D;
	mov.b32 	%r821, 5;
	@%p168 bra 	$L__BB1_184;
	mov.f32 	%f188, 0f4059999A;
	// begin inline asm
	ex2.approx.f32.ftz %f187, %f188;
	// end inline asm
	sub.f32 	%f189, %f187, %f4;
	cvt.f64.f32 	%fd31, %f189;
	setp.geu.f64 	%p169, %fd31, 0d3F1A36E2EB1C432D;
	mov.b32 	%r821, 6;
	@%p169 bra 	$L__BB1_184;
	mov.f32 	%f191, 0f411B3333;
	// begin inline asm
	ex2.approx.f32.ftz %f190, %f191;
	// end inline asm
	sub.f32 	%f192, %f190, %f5;
	cvt.f64.f32 	%fd32, %f192;
	setp.geu.f64 	%p170, %fd32, 0d3F1A36E2EB1C432D;
	mov.b32 	%r821, 7;
	@%p170 bra 	$L__BB1_184;
	mov.f32 	%f194, 0f40CCCCCD;
	// begin inline asm
	ex2.approx.f32.ftz %f193, %f194;
	// end inline asm
	sub.f32 	%f195, %f193, %f6;
	cvt.f64.f32 	%fd33, %f195;
	setp.geu.f64 	%p171, %fd33, 0d3F1A36E2EB1C432D;
	selp.b32 	%r821, 8, 0, %p171;
$L__BB1_184:
	setp.eq.s32 	%p172, %r821, 0;
	@%p172 bra 	$L__BB1_186;
	mov.u64 	%rd146, $str$25;
	cvta.global.u64 	%rd147, %rd146;
	{ // callseq 25, 0
	.param .b64 param0;
	st.param.b64 	[param0], %rd147;
	.param .b64 param1;
	st.param.b64 	[param1], 0;
	.param .b32 retval0;
	call.uni (retval0), 
	vprintf, 
	(
	param0, 
	param1
	);
	ld.param.b32 	%r387, [retval0];
	} // callseq 25
	st.global.u32 	[%rd1], %r821;
	bra.uni 	$L__BB1_398;
$L__BB1_186:
	mov.f32 	%f197, 0f40066666;
	// begin inline asm
	lg2.approx.f32 %f196, %f197;
	// end inline asm
	add.f32 	%f198, %f196, 0fBF890284;
	cvt.f64.f32 	%fd34, %f198;
	setp.geu.f64 	%p173, %fd34, 0d3F1A36E2EB1C432D;
	mov.b32 	%r822, 1;
	@%p173 bra 	$L__BB1_194;
	mov.f32 	%f200, 0f4059999A;
	// begin inline asm
	lg2.approx.f32 %f199, %f200;
	// end inline asm
	add.f32 	%f201, %f199, 0fBFE1FD0B;
	cvt.f64.f32 	%fd35, %f201;
	setp.geu.f64 	%p174, %fd35, 0d3F1A36E2EB1C432D;
	mov.b32 	%r822, 2;
	@%p174 bra 	$L__BB1_194;
	mov.f32 	%f203, 0f411B3333;
	// begin inline asm
	lg2.approx.f32 %f202, %f203;
	// end inline asm
	add.f32 	%f204, %f202, 0fC051CA80;
	cvt.f64.f32 	%fd36, %f204;
	setp.geu.f64 	%p175, %fd36, 0d3F1A36E2EB1C432D;
	mov.b32 	%r822, 3;
	@%p175 bra 	$L__BB1_194;
	mov.f32 	%f206, 0f40CCCCCD;
	// begin inline asm
	lg2.approx.f32 %f205, %f206;
	// end inline asm
	add.f32 	%f207, %f205, 0fC02B6588;
	cvt.f64.f32 	%fd37, %f207;
	setp.geu.f64 	%p176, %fd37, 0d3F1A36E2EB1C432D;
	mov.b32 	%r822, 4;
	@%p176 bra 	$L__BB1_194;
	mov.f32 	%f209, 0f40066666;
	// begin inline asm
	lg2.approx.f32.ftz %f208, %f209;
	// end inline asm
	add.f32 	%f210, %f208, 0fBF890284;
	cvt.f64.f32 	%fd38, %f210;
	setp.geu.f64 	%p177, %fd38, 0d3F1A36E2EB1C432D;
	mov.b32 	%r822, 5;
	@%p177 bra 	$L__BB1_194;
	mov.f32 	%f212, 0f4059999A;
	// begin inline asm
	lg2.approx.f32.ftz %f211, %f212;
	// end inline asm
	add.f32 	%f213, %f211, 0fBFE1FD0B;
	cvt.f64.f32 	%fd39, %f213;
	setp.geu.f64 	%p178, %fd39, 0d3F1A36E2EB1C432D;
	mov.b32 	%r822, 6;
	@%p178 bra 	$L__BB1_194;
	mov.f32 	%f215, 0f411B3333;
	// begin inline asm
	lg2.approx.f32.ftz %f214, %f215;
	// end inline asm
	add.f32 	%f216, %f214, 0fC051CA80;
	cvt.f64.f32 	%fd40, %f216;
	setp.geu.f64 	%p179, %fd40, 0d3F1A36E2EB1C432D;
	mov.b32 	%r822, 7;
	@%p179 bra 	$L__BB1_194;
	mov.f32 	%f218, 0f40CCCCCD;
	// begin inline asm
	lg2.approx.f32.ftz %f217, %f218;
	// end inline asm
	add.f32 	%f219, %f217, 0fC02B6588;
	cvt.f64.f32 	%fd41, %f219;
	setp.geu.f64 	%p180, %fd41, 0d3F1A36E2EB1C432D;
	selp.b32 	%r822, 8, 0, %p180;
$L__BB1_194:
	setp.eq.s32 	%p181, %r822, 0;
	@%p181 bra 	$L__BB1_196;
	mov.u64 	%rd148, $str$26;
	cvta.global.u64 	%rd149, %rd148;
	{ // callseq 26, 0
	.param .b64 param0;
	st.param.b64 	[param0], %rd149;
	.param .b64 param1;
	st.param.b64 	[param1], 0;
	.param .b32 retval0;
	call.uni (retval0), 
	vprintf, 
	(
	param0, 
	param1
	);
	ld.param.b32 	%r396, [retval0];
	} // callseq 26
	st.global.u32 	[%rd1], %r822;
	bra.uni 	$L__BB1_398;
$L__BB1_196:
	mov.b16 	%rs95, -1;
	mov.b16 	%rs96, 3;
	mov.b16 	%rs97, 5;
	// begin inline asm
	sad.s16 %rs94, %rs95, %rs96, %rs97;
	// end inline asm
	setp.ne.s16 	%p182, %rs94, 9;
	mov.b32 	%r823, 1;
	@%p182 bra 	$L__BB1_202;
	mov.b16 	%rs99, 1;
	mov.b16 	%rs100, 3;
	mov.b16 	%rs101, 5;
	// begin inline asm
	sad.u16 %rs98, %rs99, %rs100, %rs101;
	// end inline asm
	setp.ne.s16 	%p183, %rs98, 7;
	mov.b32 	%r823, 2;
	@%p183 bra 	$L__BB1_202;
	mov.b32 	%r401, -1;
	mov.b32 	%r823, 3;
	mov.b32 	%r403, 5;
	// begin inline asm
	sad.s32 %r400, %r401, %r823, %r403;
	// end inline asm
	setp.ne.s32 	%p184, %r400, 9;
	@%p184 bra 	$L__BB1_202;
	mov.b32 	%r406, 1;
	mov.b32 	%r407, 3;
	mov.b32 	%r408, 5;
	// begin inline asm
	sad.u32 %r405, %r406, %r407, %r408;
	// end inline asm
	setp.ne.s32 	%p185, %r405, 7;
	mov.b32 	%r823, 4;
	@%p185 bra 	$L__BB1_202;
	mov.b64 	%rd151, -1;
	mov.b64 	%rd152, 3;
	mov.b64 	%rd153, 5;
	// begin inline asm
	sad.s64 %rd150, %rd151, %rd152, %rd153;
	// end inline asm
	setp.ne.s64 	%p186, %rd150, 9;
	mov.b32 	%r823, 5;
	@%p186 bra 	$L__BB1_202;
	mov.b64 	%rd155, 1;
	mov.b64 	%rd156, 3;
	mov.b64 	%rd157, 5;
	// begin inline asm
	sad.u64 %rd154, %rd155, %rd156, %rd157;
	// end inline asm
	setp.eq.s64 	%p187, %rd154, 7;
	selp.b32 	%r823, 0, 6, %p187;
$L__BB1_202:
	setp.eq.s32 	%p188, %r823, 0;
	@%p188 bra 	$L__BB1_204;
	mov.u64 	%rd158, $str$27;
	cvta.global.u64 	%rd159, %rd158;
	{ // callseq 27, 0
	.param .b64 param0;
	st.param.b64 	[param0], %rd159;
	.param .b64 param1;
	st.param.b64 	[param1], 0;
	.param .b32 retval0;
	call.uni (retval0), 
	vprintf, 
	(
	param0, 
	param1
	);
	ld.param.b32 	%r411, [retval0];
	} // callseq 27
	st.global.u32 	[%rd1], %r823;
	bra.uni 	$L__BB1_398;
$L__BB1_204:
	mov.f32 	%f221, 0f40066666;
	// begin inline asm
	rsqrt.approx.f32 %f220, %f221;
	// end inline asm
	rsqrt.approx.f32 	%f222, %f221;
	sub.f32 	%f223, %f220, %f222;
	cvt.f64.f32 	%fd42, %f223;
	setp.geu.f64 	%p189, %fd42, 0d3F1A36E2EB1C432D;
	mov.b32 	%r824, 1;
	@%p189 bra 	$L__BB1_206;
	mov.f64 	%fd44, 0d4000CCCCCCCCCCCD;
	// begin inline asm
	rsqrt.approx.f64 %fd43, %fd44;
	// end inline asm
	rsqrt.approx.f64 	%fd45, %fd44;
	sub.f64 	%fd46, %fd43, %fd45;
	setp.geu.f64 	%p190, %fd46, 0d3F1A36E2EB1C432D;
	selp.b32 	%r824, 2, 0, %p190;
$L__BB1_206:
	setp.eq.s32 	%p191, %r824, 0;
	@%p191 bra 	$L__BB1_208;
	mov.u64 	%rd160, $str$28;
	cvta.global.u64 	%rd161, %rd160;
	{ // callseq 28, 0
	.param .b64 param0;
	st.param.b64 	[param0], %rd161;
	.param .b64 param1;
	st.param.b64 	[param1], 0;
	.param .b32 retval0;
	call.uni (retval0), 
	vprintf, 
	(
	param0, 
	param1
	);
	ld.param.b32 	%r414, [retval0];
	} // callseq 28
	st.global.u32 	[%rd1], %r824;
	bra.uni 	$L__BB1_398;
$L__BB1_208:
	mov.f32 	%f225, 0f40066666;
	// begin inline asm
	sqrt.approx.f32 %f224, %f225;
	// end inline asm
	add.f32 	%f226, %f224, 0fBFB97D58;
	cvt.f64.f32 	%fd47, %f226;
	setp.geu.f64 	%p192, %fd47, 0d3F1A36E2EB1C432D;
	mov.b32 	%r825, 1;
	@%p192 bra 	$L__BB1_218;
	mov.f32 	%f228, 0f40066666;
	// begin inline asm
	sqrt.approx.f32.ftz %f227, %f228;
	// end inline asm
	add.f32 	%f229, %f227, 0fBFB97D58;
	cvt.f64.f32 	%fd48, %f229;
	setp.geu.f64 	%p193, %fd48, 0d3F1A36E2EB1C432D;
	mov.b32 	%r825, 2;
	@%p193 bra 	$L__BB1_218;
	mov.f32 	%f231, 0f40066666;
	// begin inline asm
	sqrt.rn.f32 %f230, %f231;
	// end inline asm
	add.f32 	%f232, %f230, 0fBFB97D58;
	cvt.f64.f32 	%fd49, %f232;
	setp.geu.f64 	%p194, %fd49, 0d3F1A36E2EB1C432D;
	mov.b32 	%r825, 3;
	@%p194 bra 	$L__BB1_218;
	mov.f32 	%f234, 0f40066666;
	// begin inline asm
	sqrt.rz.f32 %f233, %f234;
	// end inline asm
	add.f32 	%f235, %f233, 0fBFB97D58;
	cvt.f64.f32 	%fd50, %f235;
	setp.geu.f64 	%p195, %fd50, 0d3F1A36E2EB1C432D;
	mov.b32 	%r825, 4;
	@%p195 bra 	$L__BB1_218;
	mov.f32 	%f237, 0f40066666;
	// begin inline asm
	sqrt.rm.f32 %f236, %f237;
	// end inline asm
	add.f32 	%f238, %f236, 0fBFB97D58;
	cvt.f64.f32 	%fd51, %f238;
	setp.geu.f64 	%p196, %fd51, 0d3F1A36E2EB1C432D;
	mov.b32 	%r825, 5;
	@%p196 bra 	$L__BB1_218;
	mov.f32 	%f240, 0f40066666;
	// begin inline asm
	sqrt.rp.f32 %f239, %f240;
	// end inline asm
	add.f32 	%f241, %f239, 0fBFB97D58;
	cvt.f64.f32 	%fd52, %f241;
	setp.geu.f64 	%p197, %fd52, 0d3F1A36E2EB1C432D;
	mov.b32 	%r825, 6;
	@%p197 bra 	$L__BB1_218;
	mov.f64 	%fd54, 0d4000CCCCCCCCCCCD;
	// begin inline asm
	sqrt.rn.f64 %fd53, %fd54;
	// end inline asm
	add.f64 	%fd55, %fd53, 0dBFF72FAAFC7E3CD7;
	setp.geu.f64 	%p198, %fd55, 0d3F1A36E2EB1C432D;
	mov.b32 	%r825, 7;
	@%p198 bra 	$L__BB1_218;
	mov.f64 	%fd57, 0d4000CCCCCCCCCCCD;
	// begin inline asm
	sqrt.rz.f64 %fd56, %fd57;
	// end inline asm
	add.f64 	%fd58, %fd56, 0dBFF72FAAFC7E3CD7;
	setp.geu.f64 	%p199, %fd58, 0d3F1A36E2EB1C432D;
	mov.b32 	%r825, 8;
	@%p199 bra 	$L__BB1_218;
	mov.f64 	%fd60, 0d4000CCCCCCCCCCCD;
	// begin inline asm
	sqrt.rm.f64 %fd59, %fd60;
	// end inline asm
	add.f64 	%fd61, %fd59, 0dBFF72FAAFC7E3CD7;
	setp.geu.f64 	%p200, %fd61, 0d3F1A36E2EB1C432D;
	mov.b32 	%r825, 9;
	@%p200 bra 	$L__BB1_218;
	mov.f64 	%fd63, 0d4000CCCCCCCCCCCD;
	// begin inline asm
	sqrt.rp.f64 %fd62, %fd63;
	// end inline asm
	add.f64 	%fd64, %fd62, 0dBFF72FAAFC7E3CD7;
	setp.geu.f64 	%p201, %fd64, 0d3F1A36E2EB1C432D;
	selp.b32 	%r825, 10, 0, %p201;
$L__BB1_218:
	setp.eq.s32 	%p202, %r825, 0;
	@%p202 bra 	$L__BB1_220;
	mov.u64 	%rd162, $str$29;
	cvta.global.u64 	%rd163, %rd162;
	{ // callseq 29, 0
	.param .b64 param0;
	st.param.b64 	[param0], %rd163;
	.param .b64 param1;
	st.param.b64 	[param1], 0;
	.param .b32 retval0;
	call.uni (retval0), 
	vprintf, 
	(
	param0, 
	param1
	);
	ld.param.b32 	%r425, [retval0];
	} // callseq 29
	st.global.u32 	[%rd1], %r825;
	bra.uni 	$L__BB1_398;
$L__BB1_220:
	mov.f32 	%f242, 0f3DCCCCCD;
	// begin inline asm
	.reg .pred p1; testp.finite.f32 p1, %f242;  @p1 mov.s32 %r427, 1;
	// end inline asm
	setp.eq.s32 	%p203, %r427, 0;
	mov.b32 	%r428, 1;
	mov.u32 	%r826, %r428;
	@%p203 bra 	$L__BB1_232;
	mov.f32 	%f243, 0f7F800000;
	// begin inline asm
	.reg .pred p2; testp.infinite.f32 p2, %f243; @p2 mov.s32 %r429, 1;
	// end inline asm
	setp.eq.s32 	%p204, %r429, 0;
	mov.b32 	%r430, 2;
	mov.u32 	%r826, %r430;
	@%p204 bra 	$L__BB1_232;
	mov.f32 	%f244, 0f411B3333;
	// begin inline asm
	.reg .pred p3; testp.number.f32 p3, %f244; @p3 mov.s32 %r431, 1;
	// end inline asm
	setp.eq.s32 	%p205, %r431, 0;
	mov.b32 	%r432, 3;
	mov.u32 	%r826, %r432;
	@%p205 bra 	$L__BB1_232;
	mov.f32 	%f245, 0f7FC00000;
	// begin inline asm
	.reg .pred p4; testp.notanumber.f32 p4, %f245; @p4 mov.s32 %r433, 1;
	// end inline asm
	setp.eq.s32 	%p206, %r433, 0;
	mov.b32 	%r434, 4;
	mov.u32 	%r826, %r434;
	@%p206 bra 	$L__BB1_232;
	mov.f32 	%f246, 0f41180000;
	// begin inline asm
	.reg .pred p5; testp.normal.f32 p5, %f246; @p5 mov.s32 %r435, 1;
	// end inline asm
	setp.eq.s32 	%p207, %r435, 0;
	mov.b32 	%r436, 5;
	mov.u32 	%r826, %r436;
	@%p207 bra 	$L__BB1_232;
	mov.f32 	%f247, 0f00000000;
	// begin inline asm
	.reg .pred p6; testp.subnormal.f32 p6, %f247; @p6 mov.s32 %r437, 1;
	// end inline asm
	setp.eq.s32 	%p208, %r437, 0;
	mov.b32 	%r826, 6;
	@%p208 bra 	$L__BB1_232;
	mov.f64 	%fd65, 0d3FB999999999999A;
	// begin inline asm
	.reg .pred p7; testp.finite.f64 p7, %fd65; @p7 mov.s32 %r439, 1;
	// end inline asm
	setp.eq.s32 	%p209, %r439, 0;
	mov.u32 	%r826, %r428;
	@%p209 bra 	$L__BB1_232;
	mov.f64 	%fd66, 0d7FF0000000000000;
	// begin inline asm
	.reg .pred p8; testp.infinite.f64 p8, %fd66; @p8 mov.s32 %r441, 1;
	// end inline asm
	setp.eq.s32 	%p210, %r441, 0;
	mov.u32 	%r826, %r430;
	@%p210 bra 	$L__BB1_232;
	mov.f64 	%fd67, 0d4023666666666666;
	// begin inline asm
	.reg .pred p9; testp.number.f64 p9, %fd67; @p9 mov.s32 %r443, 1;
	// end inline asm
	setp.eq.s32 	%p211, %r443, 0;
	mov.u32 	%r826, %r432;
	@%p211 bra 	$L__BB1_232;
	mov.f64 	%fd68, 0d7FF8000000000000;
	// begin inline asm
	.reg .pred p10; testp.notanumber.f64 p10, %fd68; @p10 mov.s32 %r445, 1;
	// end inline asm
	setp.eq.s32 	%p212, %r445, 0;
	mov.u32 	%r826, %r434;
	@%p212 bra 	$L__BB1_232;
	mov.f64 	%fd69, 0d4023000000000000;
	// begin inline asm
	.reg .pred p11; testp.normal.f64 p11, %fd69; @p11 mov.s32 %r447, 1;
	// end inline asm
	setp.eq.s32 	%p213, %r447, 0;
	mov.u32 	%r826, %r436;
	@%p213 bra 	$L__BB1_232;
	mov.f64 	%fd70, 0d0000000000000000;
	// begin inline asm
	.reg .pred p12; testp.subnormal.f64 p12, %fd70; @p12 mov.s32 %r449, 1;
	// end inline asm
	setp.eq.s32 	%p214, %r449, 0;
	selp.b32 	%r826, 6, 0, %p214;
$L__BB1_232:
	setp.eq.s32 	%p215, %r826, 0;
	@%p215 bra 	$L__BB1_234;
	mov.u64 	%rd164, $str$30;
	cvta.global.u64 	%rd165, %rd164;
	{ // callseq 30, 0
	.param .b64 param0;
	st.param.b64 	[param0], %rd165;
	.param .b64 param1;
	st.param.b64 	[param1], 0;
	.param .b32 retval0;
	call.uni (retval0), 
	vprintf, 
	(
	param0, 
	param1
	);
	ld.param.b32 	%r450, [retval0];
	} // callseq 30
	st.global.u32 	[%rd1], %r826;
	bra.uni 	$L__BB1_398;
$L__BB1_234:
	mov.b32 	%r453, -2147483648;
	// begin inline asm
	brev.b32 %r452, %r453;
	// end inline asm
	setp.ne.s32 	%p216, %r452, 1;
	mov.b32 	%r827, 1;
	@%p216 bra 	$L__BB1_236;
	mov.b64 	%rd167, -9223372036854775808;
	// begin inline asm
	brev.b64 %rd166, %rd167;
	// end inline asm
	setp.eq.s64 	%p217, %rd166, 1;
	selp.b32 	%r827, 0, 2, %p217;
$L__BB1_236:
	setp.eq.s32 	%p218, %r827, 0;
	@%p218 bra 	$L__BB1_238;
	mov.u64 	%rd168, $str$31;
	cvta.global.u64 	%rd169, %rd168;
	{ // callseq 31, 0
	.param .b64 param0;
	st.param.b64 	[param0], %rd169;
	.param .b64 param1;
	st.param.b64 	[param1], 0;
	.param .b32 retval0;
	call.uni (retval0), 
	vprintf, 
	(
	param0, 
	param1
	);
	ld.param.b32 	%r455, [retval0];
	} // callseq 31
	st.global.u32 	[%rd1], %r827;
	bra.uni 	$L__BB1_398;
$L__BB1_238:
	mov.b32 	%r458, 930681129;
	mov.b32 	%r459, 370772529;
	mov.b32 	%r460, 2010968336;
	// begin inline asm
	dp2a.lo.s32.s32 %r457, %r458, %r459, %r460;
	// end inline asm
	setp.ne.s32 	%p219, %r457, 2009507875;
	mov.b32 	%r828, 1;
	@%p219 bra 	$L__BB1_246;
	mov.b32 	%r463, -1784870143;
	mov.b32 	%r464, -744063595;
	mov.b32 	%r465, 929114859;
	// begin inline asm
	dp2a.lo.s32.u32 %r462, %r463, %r464, %r465;
	// end inline asm
	setp.ne.s32 	%p220, %r462, 926130217;
	mov.b32 	%r828, 2;
	@%p220 bra 	$L__BB1_246;
	mov.b32 	%r468, -768172399;
	mov.b32 	%r469, 1440743042;
	mov.b32 	%r470, 370074542;
	// begin inline asm
	dp2a.lo.u32.s32 %r467, %r468, %r469, %r470;
	// end inline asm
	setp.ne.s32 	%p221, %r467, 364852196;
	mov.b32 	%r828, 3;
	@%p221 bra 	$L__BB1_246;
	mov.b32 	%r473, 261879580;
	mov.b32 	%r474, 462533001;
	mov.b32 	%r475, 1244651601;
	// begin inline asm
	dp2a.lo.u32.u32 %r472, %r473, %r474, %r475;
	// end inline asm
	setp.ne.s32 	%p222, %r472, 1254025336;
	mov.b32 	%r828, 4;
	@%p222 bra 	$L__BB1_246;
	mov.b32 	%r478, 2033148131;
	mov.b32 	%r479, 1987852344;
	mov.b32 	%r480, 1836738289;
	// begin inline asm
	dp2a.hi.s32.s32 %r477, %r478, %r479, %r480;
	// end inline asm
	setp.ne.s32 	%p223, %r477, 1843474575;
	mov.b32 	%r828, 5;
	@%p223 bra 	$L__BB1_246;
	mov.b32 	%r483, 925779231;
	mov.b32 	%r484, -1997751011;
	mov.b32 	%r485, -2134129287;
	// begin inline asm
	dp2a.hi.s32.u32 %r482, %r483, %r484, %r485;
	// end inline asm
	setp.ne.s32 	%p224, %r482, -2128032131;
	mov.b32 	%r828, 6;
	@%p224 bra 	$L__BB1_246;
	mov.b32 	%r488, 1465064346;
	mov.b32 	%r489, -987065627;
	mov.b32 	%r490, 511196861;
	// begin inline asm
	dp2a.hi.u32.s32 %r487, %r488, %r489, %r490;
	// end inline asm
	setp.ne.s32 	%p225, %r487, 510174688;
	mov.b32 	%r828, 7;
	@%p225 bra 	$L__BB1_246;
	mov.b32 	%r493, -887922057;
	mov.b32 	%r494, 1034879260;
	mov.b32 	%r495, 1566081712;
	// begin inline asm
	dp2a.hi.u32.u32 %r492, %r493, %r494, %r495;
	// end inline asm
	setp.eq.s32 	%p226, %r492, 1573664144;
	selp.b32 	%r828, 0, 8, %p226;
$L__BB1_246:
	setp.eq.s32 	%p227, %r828, 0;
	@%p227 bra 	$L__BB1_248;
	mov.u64 	%rd170, $str$32;
	cvta.global.u64 	%rd171, %rd170;
	{ // callseq 32, 0
	.param .b64 param0;
	st.param.b64 	[param0], %rd171;
	.param .b64 param1;
	st.param.b64 	[param1], 0;
	.param .b32 retval0;
	call.uni (retval0), 
	vprintf, 
	(
	param0, 
	param1
	);
	ld.param.b32 	%r496, [retval0];
	} // callseq 32
	st.global.u32 	[%rd1], %r828;
	bra.uni 	$L__BB1_398;
$L__BB1_248:
	mov.b32 	%r499, -1190208646;
	mov.b32 	%r500, 231822748;
	mov.b32 	%r501, 1361188354;
	// begin inline asm
	dp4a.s32.s32 %r498, %r499, %r500, %r501;
	// end inline asm
	setp.ne.s32 	%p228, %r498, 1361171428;
	mov.b32 	%r829, 1;
	@%p228 bra 	$L__BB1_252;
	mov.b32 	%r504, 851192907;
	mov.b32 	%r505, -135077398;
	mov.b32 	%r506, -1560201465;
	// begin inline asm
	dp4a.s32.u32 %r503, %r504, %r505, %r506;
	// end inline asm
	setp.ne.s32 	%p229, %r503, -1560178121;
	mov.b32 	%r829, 2;
	@%p229 bra 	$L__BB1_252;
	mov.b32 	%r509, 908604347;
	mov.b32 	%r510, 1279608234;
	mov.b32 	%r511, -1450969803;
	// begin inline asm
	dp4a.u32.s32 %r508, %r509, %r510, %r511;
	// end inline asm
	setp.ne.s32 	%p230, %r508, -1450975502;
	mov.b32 	%r829, 3;
	@%p230 bra 	$L__BB1_252;
	mov.b32 	%r514, -1229084294;
	mov.b32 	%r515, 1618319527;
	mov.b32 	%r516, -1134088444;
	// begin inline asm
	dp4a.u32.u32 %r513, %r514, %r515, %r516;
	// end inline asm
	setp.eq.s32 	%p231, %r513, -1134002797;
	selp.b32 	%r829, 0, 4, %p231;
$L__BB1_252:
	setp.eq.s32 	%p232, %r829, 0;
	@%p232 bra 	$L__BB1_254;
	mov.u64 	%rd172, $str$33;
	cvta.global.u64 	%rd173, %rd172;
	{ // callseq 33, 0
	.param .b64 param0;
	st.param.b64 	[param0], %rd173;
	.param .b64 param1;
	st.param.b64 	[param1], 0;
	.param .b32 retval0;
	call.uni (retval0), 
	vprintf, 
	(
	param0, 
	param1
	);
	ld.param.b32 	%r517, [retval0];
	} // callseq 33
	st.global.u32 	[%rd1], %r829;
	bra.uni 	$L__BB1_398;
$L__BB1_254:
	mov.b32 	%r520, 16776960;
	mov.b32 	%r521, 8;
	mov.b32 	%r522, 16;
	// begin inline asm
	bfe.s32 %r519, %r520, %r521, %r522;
	// end inline asm
	setp.ne.s32 	%p233, %r519, -1;
	mov.b32 	%r830, 1;
	@%p233 bra 	$L__BB1_274;
	mov.b32 	%r525, -16777216;
	mov.b32 	%r526, 24;
	mov.b32 	%r527, 16;
	// begin inline asm
	bfe.s32 %r524, %r525, %r526, %r527;
	// end inline asm
	setp.ne.s32 	%p234, %r524, -1;
	mov.b32 	%r830, 2;
	@%p234 bra 	$L__BB1_274;
	mov.b32 	%r530, 251658240;
	mov.b32 	%r531, 24;
	mov.b32 	%r532, 16;
	// begin inline asm
	bfe.s32 %r529, %r530, %r531, %r532;
	// end inline asm
	setp.ne.s32 	%p235, %r529, 15;
	mov.b32 	%r830, 3;
	@%p235 bra 	$L__BB1_274;
	mov.b32 	%r535, -16777216;
	mov.b32 	%r536, 32;
	mov.b32 	%r537, 16;
	// begin inline asm
	bfe.s32 %r534, %r535, %r536, %r537;
	// end inline asm
	setp.ne.s32 	%p236, %r534, -1;
	mov.b32 	%r830, 4;
	@%p236 bra 	$L__BB1_274;
	mov.b32 	%r540, 251658240;
	mov.b32 	%r541, 32;
	mov.b32 	%r542, 16;
	// begin inline asm
	bfe.s32 %r539, %r540, %r541, %r542;
	// end inline asm
	setp.ne.s32 	%p237, %r539, 0;
	mov.b32 	%r830, 5;
	@%p237 bra 	$L__BB1_274;
	mov.b32 	%r545, 255;
	mov.b32 	%r546, 0;
	mov.b32 	%r547, 9;
	// begin inline asm
	bfe.u32 %r544, %r545, %r546, %r547;
	// end inline asm
	setp.ne.s32 	%p238, %r544, 255;
	mov.b32 	%r830, 6;
	@%p238 bra 	$L__BB1_274;
	mov.b32 	%r550, 16776960;
	mov.b32 	%r551, 8;
	mov.b32 	%r552, 16;
	// begin inline asm
	bfe.u32 %r549, %r550, %r551, %r552;
	// end inline asm
	setp.ne.s32 	%p239, %r549, 65535;
	mov.b32 	%r830, 7;
	@%p239 bra 	$L__BB1_274;
	mov.b32 	%r555, -16777216;
	mov.b32 	%r556, 24;
	mov.b32 	%r557, 16;
	// begin inline asm
	bfe.u32 %r554, %r555, %r556, %r557;
	// end inline asm
	setp.ne.s32 	%p240, %r554, 255;
	mov.b32 	%r830, 8;
	@%p240 bra 	$L__BB1_274;
	mov.b32 	%r560, -16777216;
	mov.b32 	%r561, 32;
	mov.b32 	%r562, 16;
	// begin inline asm
	bfe.u32 %r559, %r560, %r561, %r562;
	// end inline asm
	setp.ne.s32 	%p241, %r559, 0;
	mov.b32 	%r830, 9;
	@%p241 bra 	$L__BB1_274;
	mov.b32 	%r565, 251658240;
	mov.b32 	%r566, 32;
	mov.b32 	%r567, 16;
	// begin inline asm
	bfe.u32 %r564, %r565, %r566, %r567;
	// end inline asm
	setp.ne.s32 	%p242, %r564, 0;
	mov.b32 	%r830, 10;
	@%p242 bra 	$L__BB1_274;
	mov.b64 	%rd175, 16776960;
	mov.b32 	%r569, 8;
	mov.b32 	%r570, 16;
	// begin inline asm
	bfe.s64 %rd174, %rd175, %r569, %r570;
	// end inline asm
	setp.ne.s64 	%p243, %rd174, -1;
	mov.b32 	%r830, 11;
	@%p243 bra 	$L__BB1_274;
	mov.b64 	%rd177, 4278190080;
	mov.b32 	%r572, 24;
	mov.b32 	%r573, 16;
	// begin inline asm
	bfe.s64 %rd176, %rd177, %r572, %r573;
	// end inline asm
	setp.ne.s64 	%p244, %rd176, 255;
	mov.b32 	%r830, 12;
	@%p244 bra 	$L__BB1_274;
	mov.b64 	%rd179, 251658240;
	mov.b32 	%r575, 24;
	mov.b32 	%r576, 16;
	// begin inline asm
	bfe.s64 %rd178, %rd179, %r575, %r576;
	// end inline asm
	setp.ne.s64 	%p245, %rd178, 15;
	mov.b32 	%r830, 13;
	@%p245 bra 	$L__BB1_274;
	mov.b64 	%rd181, 4278190080;
	mov.b32 	%r578, 32;
	mov.b32 	%r579, 16;
	// begin inline asm
	bfe.s64 %rd180, %rd181, %r578, %r579;
	// end inline asm
	setp.ne.s64 	%p246, %rd180, 0;
	mov.b32 	%r830, 14;
	@%p246 bra 	$L__BB1_274;
	mov.b64 	%rd183, 251658240;
	mov.b32 	%r581, 32;
	mov.b32 	%r582, 16;
	// begin inline asm
	bfe.s64 %rd182, %rd183, %r581, %r582;
	// end inline asm
	setp.ne.s64 	%p247, %rd182, 0;
	mov.b32 	%r830, 15;
	@%p247 bra 	$L__BB1_274;
	mov.b64 	%rd185, 255;
	mov.b32 	%r584, 0;
	mov.b32 	%r585, 9;
	// begin inline asm
	bfe.u64 %rd184, %rd185, %r584, %r585;
	// end inline asm
	setp.ne.s64 	%p248, %rd184, 255;
	mov.b32 	%r830, 16;
	@%p248 bra 	$L__BB1_274;
	mov.b64 	%rd187, 16776960;
	mov.b32 	%r587, 8;
	mov.b32 	%r588, 16;
	// begin inline asm
	bfe.u64 %rd186, %rd187, %r587, %r588;
	// end inline asm
	setp.ne.s64 	%p249, %rd186, 65535;
	mov.b32 	%r830, 17;
	@%p249 bra 	$L__BB1_274;
	mov.b64 	%rd189, 4278190080;
	mov.b32 	%r590, 24;
	mov.b32 	%r591, 16;
	// begin inline asm
	bfe.u64 %rd188, %rd189, %r590, %r591;
	// end inline asm
	setp.ne.s64 	%p250, %rd188, 255;
	mov.b32 	%r830, 18;
	@%p250 bra 	$L__BB1_274;
	mov.b64 	%rd191, 4278190080;
	mov.b32 	%r593, 32;
	mov.b32 	%r594, 16;
	// begin inline asm
	bfe.u64 %rd190, %rd191, %r593, %r594;
	// end inline asm
	setp.ne.s64 	%p251, %rd190, 0;
	mov.b32 	%r830, 19;
	@%p251 bra 	$L__BB1_274;
	mov.b64 	%rd193, 251658240;
	mov.b32 	%r596, 32;
	mov.b32 	%r597, 16;
	// begin inline asm
	bfe.u64 %rd192, %rd193, %r596, %r597;
	// end inline asm
	setp.eq.s64 	%p252, %rd192, 0;
	selp.b32 	%r830, 0, 20, %p252;
$L__BB1_274:
	setp.eq.s32 	%p253, %r830, 0;
	@%p253 bra 	$L__BB1_276;
	mov.u64 	%rd194, $str$34;
	cvta.global.u64 	%rd195, %rd194;
	{ // callseq 34, 0
	.param .b64 param0;
	st.param.b64 	[param0], %rd195;
	.param .b64 param1;
	st.param.b64 	[param1], 0;
	.param .b32 retval0;
	call.uni (retval0), 
	vprintf, 
	(
	param0, 
	param1
	);
	ld.param.b32 	%r598, [retval0];
	} // callseq 34
	st.global.u32 	[%rd1], %r830;
	bra.uni 	$L__BB1_398;
$L__BB1_276:
	mov.b32 	%r601, 65535;
	mov.b32 	%r602, 16711680;
	mov.b32 	%r603, 0;
	mov.b32 	%r604, 16;
	// begin inline asm
	bfi.b32 %r600, %r601, %r602, %r603, %r604;
	// end inline asm
	setp.ne.s32 	%p254, %r600, 16777215;
	mov.b32 	%r831, 1;
	@%p254 bra 	$L__BB1_280;
	mov.b32 	%r607, 255;
	mov.b32 	%r608, 16711680;
	mov.b32 	%r609, 0;
	mov.b32 	%r610, 8;
	// begin inline asm
	bfi.b32 %r606, %r607, %r608, %r609, %r610;
	// end inline asm
	setp.ne.s32 	%p255, %r606, 16711935;
	mov.b32 	%r831, 2;
	@%p255 bra 	$L__BB1_280;
	mov.b64 	%rd197, 65535;
	mov.b64 	%rd198, 16711680;
	mov.b32 	%r612, 0;
	mov.b32 	%r613, 16;
	// begin inline asm
	bfi.b64 %rd196, %rd197, %rd198, %r612, %r613;
	// end inline asm
	setp.ne.s64 	%p256, %rd196, 16777215;
	mov.b32 	%r831, 3;
	@%p256 bra 	$L__BB1_280;
	mov.b64 	%rd200, 255;
	mov.b64 	%rd201, 16711680;
	mov.b32 	%r615, 0;
	mov.b32 	%r616, 8;
	// begin inline asm
	bfi.b64 %rd199, %rd200, %rd201, %r615, %r616;
	// end inline asm
	setp.eq.s64 	%p257, %rd199, 16711935;
	selp.b32 	%r831, 0, 4, %p257;
$L__BB1_280:
	setp.eq.s32 	%p258, %r831, 0;
	@%p258 bra 	$L__BB1_282;
	mov.u64 	%rd202, $str$35;
	cvta.global.u64 	%rd203, %rd202;
	{ // callseq 35, 0
	.param .b64 param0;
	st.param.b64 	[param0], %rd203;
	.param .b64 param1;
	st.param.b64 	[param1], 0;
	.param .b32 retval0;
	call.uni (retval0), 
	vprintf, 
	(
	param0, 
	param1
	);
	ld.param.b32 	%r617, [retval0];
	} // callseq 35
	st.global.u32 	[%rd1], %r831;
	bra.uni 	$L__BB1_398;
$L__BB1_282:
	{ // callseq 36, 0
	call.uni 
	_Z3retv, 
	(
	);
	} // callseq 36
	mov.f32 	%f249, 0f40066666;
	// begin inline asm
	rcp.approx.f32 %f248, %f249;
	// end inline asm
	add.f32 	%f250, %f248, 0fBEF3CF3E;
	cvt.f64.f32 	%fd71, %f250;
	setp.geu.f64 	%p259, %fd71, 0d3F1A36E2EB1C432D;
	mov.b32 	%r832, 1;
	@%p259 bra 	$L__BB1_291;
	mov.f32 	%f252, 0f40066666;
	// begin inline asm
	rcp.rn.f32 %f251, %f252;
	// end inline asm
	add.f32 	%f253, %f251, 0fBEF3CF3E;
	cvt.f64.f32 	%fd72, %f253;
	setp.geu.f64 	%p260, %fd72, 0d3F1A36E2EB1C432D;
	mov.b32 	%r832, 2;
	@%p260 bra 	$L__BB1_291;
	mov.f32 	%f255, 0f40066666;
	// begin inline asm
	rcp.rz.f32 %f254, %f255;
	// end inline asm
	add.f32 	%f256, %f254, 0fBEF3CF3E;
	cvt.f64.f32 	%fd73, %f256;
	setp.geu.f64 	%p261, %fd73, 0d3F1A36E2EB1C432D;
	mov.b32 	%r832, 3;
	@%p261 bra 	$L__BB1_291;
	mov.f32 	%f258, 0f40066666;
	// begin inline asm
	rcp.rm.f32 %f257, %f258;
	// end inline asm
	add.f32 	%f259, %f257, 0fBEF3CF3E;
	cvt.f64.f32 	%fd74, %f259;
	setp.geu.f64 	%p262, %fd74, 0d3F1A36E2EB1C432D;
	mov.b32 	%r832, 4;
	@%p262 bra 	$L__BB1_291;
	mov.f32 	%f261, 0f40066666;
	// begin inline asm
	rcp.rp.f32 %f260, %f261;
	// end inline asm
	add.f32 	%f262, %f260, 0fBEF3CF3E;
	cvt.f64.f32 	%fd75, %f262;
	setp.geu.f64 	%p263, %fd75, 0d3F1A36E2EB1C432D;
	mov.b32 	%r832, 5;
	@%p263 bra 	$L__BB1_291;
	mov.f64 	%fd77, 0d4000CCCCCCCCCCCD;
	// begin inline asm
	rcp.rn.f64 %fd76, %fd77;
	// end inline asm
	add.f64 	%fd78, %fd76, 0dBFDE79E79E79E79E;
	setp.geu.f64 	%p264, %fd78, 0d3F1A36E2EB1C432D;
	mov.b32 	%r832, 6;
	@%p264 bra 	$L__BB1_291;
	mov.f64 	%fd80, 0d4000CCCCCCCCCCCD;
	// begin inline asm
	rcp.rz.f64 %fd79, %fd80;
	// end inline asm
	add.f64 	%fd81, %fd79, 0dBFDE79E79E79E79E;
	setp.geu.f64 	%p265, %fd81, 0d3F1A36E2EB1C432D;
	mov.b32 	%r832, 7;
	@%p265 bra 	$L__BB1_291;
	mov.f64 	%fd83, 0d4000CCCCCCCCCCCD;
	// begin inline asm
	rcp.rm.f64 %fd82, %fd83;
	// end inline asm
	add.f64 	%fd84, %fd82, 0dBFDE79E79E79E79E;
	setp.geu.f64 	%p266, %fd84, 0d3F1A36E2EB1C432D;
	mov.b32 	%r832, 8;
	@%p266 bra 	$L__BB1_291;
	mov.f64 	%fd86, 0d4000CCCCCCCCCCCD;
	// begin inline asm
	rcp.rp.f64 %fd85, %fd86;
	// end inline asm
	add.f64 	%fd87, %fd85, 0dBFDE79E79E79E79E;
	setp.geu.f64 	%p267, %fd87, 0d3F1A36E2EB1C432D;
	selp.b32 	%r832, 9, 0, %p267;
$L__BB1_291:
	setp.eq.s32 	%p268, %r832, 0;
	@%p268 bra 	$L__BB1_293;
	mov.u64 	%rd204, $str$36;
	cvta.global.u64 	%rd205, %rd204;
	{ // callseq 37, 0
	.param .b64 param0;
	st.param.b64 	[param0], %rd205;
	.param .b64 param1;
	st.param.b64 	[param1], 0;
	.param .b32 retval0;
	call.uni (retval0), 
	vprintf, 
	(
	param0, 
	param1
	);
	ld.param.b32 	%r627, [retval0];
	} // callseq 37
	st.global.u32 	[%rd1], %r832;
	bra.uni 	$L__BB1_398;
$L__BB1_293:
	mov.b16 	%rs103, 4660;
	// begin inline asm
	cvt.u16.s16 %rs102, %rs103;
	// end inline asm
	setp.ne.s16 	%p269, %rs102, 4660;
	mov.b32 	%r833, 1;
	@%p269 bra 	$L__BB1_359;
	mov.b16 	%rs104, 4660;
	// begin inline asm
	cvt.s32.s16 %r630, %rs104;
	// end inline asm
	setp.ne.s32 	%p270, %r630, 4660;
	mov.b32 	%r833, 2;
	@%p270 bra 	$L__BB1_359;
	mov.b16 	%rs105, 4660;
	// begin inline asm
	cvt.u32.s16 %r632, %rs105;
	// end inline asm
	setp.ne.s32 	%p271, %r632, 4660;
	mov.b32 	%r833, 3;
	@%p271 bra 	$L__BB1_359;
	mov.b16 	%rs106, 4660;
	// begin inline asm
	cvt.s64.s16 %rd206, %rs106;
	// end inline asm
	setp.ne.s64 	%p272, %rd206, 4660;
	mov.b32 	%r833, 4;
	@%p272 bra 	$L__BB1_359;
	mov.b16 	%rs107, 4660;
	// begin inline asm
	cvt.u64.s16 %rd207, %rs107;
	// end inline asm
	setp.ne.s64 	%p273, %rd207, 4660;
	mov.b32 	%r833, 5;
	@%p273 bra 	$L__BB1_359;
	mov.b16 	%rs109, 4660;
	// begin inline asm
	cvt.s16.u16 %rs108, %rs109;
	// end inline asm
	setp.ne.s16 	%p274, %rs108, 4660;
	mov.b32 	%r833, 6;
	@%p274 bra 	$L__BB1_359;
	mov.b16 	%rs110, 4660;
	// begin inline asm
	cvt.u32.u16 %r637, %rs110;
	// end inline asm
	setp.ne.s32 	%p275, %r637, 4660;
	mov.b32 	%r833, 7;
	@%p275 bra 	$L__BB1_359;
	mov.b16 	%rs111, 4660;
	// begin inline asm
	cvt.s32.u16 %r639, %rs111;
	// end inline asm
	setp.ne.s32 	%p276, %r639, 4660;
	mov.b32 	%r833, 8;
	@%p276 bra 	$L__BB1_359;
	mov.b16 	%rs112, 4660;
	// begin inline asm
	cvt.u64.u16 %rd208, %rs112;
	// end inline asm
	setp.ne.s64 	%p277, %rd208, 4660;
	mov.b32 	%r833, 9;
	@%p277 bra 	$L__BB1_359;
	mov.b16 	%rs113, 4660;
	// begin inline asm
	cvt.s64.u16 %rd209, %rs113;
	// end inline asm
	setp.ne.s64 	%p278, %rd209, 4660;
	mov.b32 	%r833, 10;
	@%p278 bra 	$L__BB1_359;
	mov.b32 	%r643, 305419896;
	// begin inline asm
	cvt.s16.s32 %rs114, %r643;
	// end inline asm
	setp.ne.s16 	%p279, %rs114, 22136;
	mov.b32 	%r833, 11;
	@%p279 bra 	$L__BB1_359;
	mov.b32 	%r645, 305419896;
	// begin inline asm
	cvt.u16.s32 %rs115, %r645;
	// end inline asm
	setp.ne.s16 	%p280, %rs115, 22136;
	mov.b32 	%r833, 12;
	@%p280 bra 	$L__BB1_359;
	mov.b32 	%r648, 305419896;
	// begin inline asm
	cvt.u32.s32 %r647, %r648;
	// end inline asm
	setp.ne.s32 	%p281, %r647, 305419896;
	mov.b32 	%r833, 13;
	@%p281 bra 	$L__BB1_359;
	mov.b32 	%r650, 305419896;
	// begin inline asm
	cvt.s64.s32 %rd210, %r650;
	// end inline asm
	setp.ne.s64 	%p282, %rd210, 305419896;
	mov.b32 	%r833, 14;
	@%p282 bra 	$L__BB1_359;
	mov.b32 	%r652, 305419896;
	// begin inline asm
	cvt.u64.s32 %rd211, %r652;
	// end inline asm
	setp.ne.s64 	%p283, %rd211, 305419896;
	mov.b32 	%r833, 15;
	@%p283 bra 	$L__BB1_359;
	mov.b32 	%r654, 305419896;
	// begin inline asm
	cvt.s16.u32 %rs116, %r654;
	// end inline asm
	setp.ne.s16 	%p284, %rs116, 22136;
	mov.b32 	%r833, 16;
	@%p284 bra 	$L__BB1_359;
	mov.b32 	%r656, 305419896;
	// begin inline asm
	cvt.u16.u32 %rs117, %r656;
	// end inline asm
	setp.ne.s16 	%p285, %rs117, 22136;
	mov.b32 	%r833, 17;
	@%p285 bra 	$L__BB1_359;
	mov.b32 	%r659, 305419896;
	// begin inline asm
	cvt.s32.u32 %r658, %r659;
	// end inline asm
	setp.ne.s32 	%p286, %r658, 305419896;
	mov.b32 	%r833, 18;
	@%p286 bra 	$L__BB1_359;
	mov.b32 	%r661, 305419896;
	// begin inline asm
	cvt.s64.u32 %rd212, %r661;
	// end inline asm
	setp.ne.s64 	%p287, %rd212, 305419896;
	mov.b32 	%r833, 19;
	@%p287 bra 	$L__BB1_359;
	mov.b32 	%r663, 305419896;
	// begin inline asm
	cvt.u64.u32 %rd213, %r663;
	// end inline asm
	setp.ne.s64 	%p288, %rd213, 305419896;
	mov.b32 	%r833, 20;
	@%p288 bra 	$L__BB1_359;
	mov.b64 	%rd214, 1311768467294899695;
	// begin inline asm
	cvt.s16.s64 %rs118, %rd214;
	// end inline asm
	setp.ne.s16 	%p289, %rs118, -12817;
	mov.b32 	%r833, 21;
	@%p289 bra 	$L__BB1_359;
	mov.b64 	%rd215, 1311768467294899695;
	// begin inline asm
	cvt.u16.s64 %rs119, %rd215;
	// end inline asm
	setp.ne.s16 	%p290, %rs119, -12817;
	mov.b32 	%r833, 22;
	@%p290 bra 	$L__BB1_359;
	mov.b64 	%rd216, 1311768467294899695;
	// begin inline asm
	cvt.s32.s64 %r667, %rd216;
	// end inline asm
	setp.ne.s32 	%p291, %r667, -1867788817;
	mov.b32 	%r833, 23;
	@%p291 bra 	$L__BB1_359;
	mov.b64 	%rd217, 1311768467294899695;
	// begin inline asm
	cvt.u32.s64 %r669, %rd217;
	// end inline asm
	setp.ne.s32 	%p292, %r669, -1867788817;
	mov.b32 	%r833, 24;
	@%p292 bra 	$L__BB1_359;
	mov.b64 	%rd219, 1311768467294899695;
	// begin inline asm
	cvt.u64.s64 %rd218, %rd219;
	// end inline asm
	setp.ne.s64 	%p293, %rd218, 1311768467294899695;
	mov.b32 	%r833, 25;
	@%p293 bra 	$L__BB1_359;
	mov.b64 	%rd220, 1311768467294899695;
	// begin inline asm
	cvt.s16.u64 %rs120, %rd220;
	// end inline asm
	setp.ne.s16 	%p294, %rs120, -12817;
	mov.b32 	%r833, 26;
	@%p294 bra 	$L__BB1_359;
	mov.b64 	%rd221, 1311768467294899695;
	// begin inline asm
	cvt.u16.u64 %rs121, %rd221;
	// end inline asm
	setp.ne.s16 	%p295, %rs121, -12817;
	mov.b32 	%r833, 27;
	@%p295 bra 	$L__BB1_359;
	mov.b64 	%rd222, 1311768467294899695;
	// begin inline asm
	cvt.s32.u64 %r674, %rd222;
	// end inline asm
	setp.ne.s32 	%p296, %r674, -1867788817;
	mov.b32 	%r833, 28;
	@%p296 bra 	$L__BB1_359;
	mov.b64 	%rd223, 1311768467294899695;
	// begin inline asm
	cvt.u32.u64 %r676, %rd223;
	// end inline asm
	setp.ne.s32 	%p297, %r676, -1867788817;
	mov.b32 	%r833, 29;
	@%p297 bra 	$L__BB1_359;
	mov.b64 	%rd225, 1311768467294899695;
	// begin inline asm
	cvt.s64.u64 %rd224, %rd225;
	// end inline asm
	setp.ne.s64 	%p298, %rd224, 1311768467294899695;
	mov.b32 	%r833, 30;
	@%p298 bra 	$L__BB1_359;
	mov.b16 	%rs123, 15360;
	// begin inline asm
	cvt.rni.s16.f16 %rs122, %rs123;
	// end inline asm
	setp.ne.s16 	%p299, %rs122, 1;
	mov.b32 	%r833, 31;
	@%p299 bra 	$L__BB1_359;
	mov.b16 	%rs125, 15360;
	// begin inline asm
	cvt.rzi.u16.f16 %rs124, %rs125;
	// end inline asm
	setp.ne.s16 	%p300, %rs124, 1;
	mov.b32 	%r833, 32;
	@%p300 bra 	$L__BB1_359;
	mov.b16 	%rs126, 15360;
	// begin inline asm
	cvt.rni.s32.f16 %r681, %rs126;
	// end inline asm
	setp.ne.s32 	%p301, %r681, 1;
	mov.b32 	%r833, 33;
	@%p301 bra 	$L__BB1_359;
	mov.b16 	%rs127, 15360;
	// begin inline asm
	cvt.rmi.u32.f16 %r683, %rs127;
	// end inline asm
	setp.ne.s32 	%p302, %r683, 1;
	mov.b32 	%r833, 34;
	@%p302 bra 	$L__BB1_359;
	mov.b16 	%rs128, 15360;
	// begin inline asm
	cvt.rpi.s64.f16 %rd226, %rs128;
	// end inline asm
	setp.ne.s64 	%p303, %rd226, 1;
	mov.b32 	%r833, 35;
	@%p303 bra 	$L__BB1_359;
	mov.b16 	%rs129, 15360;
	// begin inline asm
	cvt.rni.u64.f16 %rd227, %rs129;
	// end inline asm
	setp.ne.s64 	%p304, %rd227, 1;
	mov.b32 	%r833, 36;
	@%p304 bra 	$L__BB1_359;
	mov.b16 	%rs131, 1;
	// begin inline asm
	cvt.rn.f16.s16 %rs130, %rs131;
	// end inline asm
	setp.ne.s16 	%p305, %rs130, 15360;
	mov.b32 	%r833, 37;
	@%p305 bra 	$L__BB1_359;
	mov.b16 	%rs133, 1;
	// begin inline asm
	cvt.rz.f16.u16 %rs132, %rs133;
	// end inline asm
	setp.ne.s16 	%p306, %rs132, 15360;
	mov.b32 	%r833, 38;
	@%p306 bra 	$L__BB1_359;
	mov.b32 	%r689, 1;
	// begin inline asm
	cvt.rn.f16.s32 %rs134, %r689;
	// end inline asm
	setp.ne.s16 	%p307, %rs134, 15360;
	mov.b32 	%r833, 39;
	@%p307 bra 	$L__BB1_359;
	mov.b32 	%r691, 1;
	// begin inline asm
	cvt.rm.f16.u32 %rs135, %r691;
	// end inline asm
	setp.ne.s16 	%p308, %rs135, 15360;
	mov.b32 	%r833, 40;
	@%p308 bra 	$L__BB1_359;
	mov.b64 	%rd228, 1;
	// begin inline asm
	cvt.rp.f16.s64 %rs136, %rd228;
	// end inline asm
	setp.ne.s16 	%p309, %rs136, 15360;
	mov.b32 	%r833, 41;
	@%p309 bra 	$L__BB1_359;
	mov.b64 	%rd229, 1;
	// begin inline asm
	cvt.rn.f16.u64 %rs137, %rd229;
	// end inline asm
	setp.ne.s16 	%p310, %rs137, 15360;
	mov.b32 	%r833, 42;
	@%p310 bra 	$L__BB1_359;
	mov.f32 	%f263, 0f3F800000;
	// begin inline asm
	cvt.rni.s16.f32 %rs138, %f263;
	// end inline asm
	setp.ne.s16 	%p311, %rs138, 1;
	mov.b32 	%r833, 43;
	@%p311 bra 	$L__BB1_359;
	mov.f32 	%f264, 0f4048F5C3;
	// begin inline asm
	cvt.rzi.u16.f32 %rs139, %f264;
	// end inline asm
	setp.ne.s16 	%p312, %rs139, 3;
	mov.b32 	%r833, 44;
	@%p312 bra 	$L__BB1_359;
	mov.f32 	%f265, 0f40C41893;
	// begin inline asm
	cvt.rni.s32.f32 %r697, %f265;
	// end inline asm
	setp.ne.s32 	%p313, %r697, 6;
	mov.b32 	%r833, 45;
	@%p313 bra 	$L__BB1_359;
	mov.f32 	%f266, 0f4048F5C3;
	// begin inline asm
	cvt.rmi.u32.f32 %r699, %f266;
	// end inline asm
	setp.ne.s32 	%p314, %r699, 3;
	mov.b32 	%r833, 46;
	@%p314 bra 	$L__BB1_359;
	mov.f32 	%f267, 0f4048F5C3;
	// begin inline asm
	cvt.rpi.s64.f32 %rd230, %f267;
	// end inline asm
	setp.ne.s64 	%p315, %rd230, 4;
	mov.b32 	%r833, 47;
	@%p315 bra 	$L__BB1_359;
	mov.f32 	%f268, 0f4048F5C3;
	// begin inline asm
	cvt.rni.u64.f32 %rd231, %f268;
	// end inline asm
	setp.ne.s64 	%p316, %rd231, 3;
	mov.b32 	%r833, 48;
	@%p316 bra 	$L__BB1_359;
	mov.b16 	%rs140, 1;
	// begin inline asm
	cvt.rn.f32.s16 %f269, %rs140;
	// end inline asm
	setp.neu.f32 	%p317, %f269, 0f3F800000;
	mov.b32 	%r833, 49;
	@%p317 bra 	$L__BB1_359;
	mov.b16 	%rs141, 3;
	// begin inline asm
	cvt.rz.f32.u16 %f270, %rs141;
	// end inline asm
	setp.neu.f32 	%p318, %f270, 0f40400000;
	mov.b32 	%r833, 50;
	@%p318 bra 	$L__BB1_359;
	mov.b32 	%r705, 6;
	// begin inline asm
	cvt.rn.f32.s32 %f271, %r705;
	// end inline asm
	setp.neu.f32 	%p319, %f271, 0f40C00000;
	mov.b32 	%r833, 51;
	@%p319 bra 	$L__BB1_359;
	mov.b32 	%r707, 3;
	// begin inline asm
	cvt.rm.f32.u32 %f272, %r707;
	// end inline asm
	setp.neu.f32 	%p320, %f272, 0f40400000;
	mov.b32 	%r833, 52;
	@%p320 bra 	$L__BB1_359;
	mov.b64 	%rd232, 3;
	// begin inline asm
	cvt.rp.f32.s64 %f273, %rd232;
	// end inline asm
	setp.neu.f32 	%p321, %f273, 0f40400000;
	mov.b32 	%r833, 53;
	@%p321 bra 	$L__BB1_359;
	mov.b64 	%rd233, 3;
	// begin inline asm
	cvt.rn.f32.u64 %f274, %rd233;
	// end inline asm
	setp.neu.f32 	%p322, %f274, 0f40400000;
	mov.b32 	%r833, 54;
	@%p322 bra 	$L__BB1_359;
	mov.f64 	%fd88, 0d3FF0000000000000;
	// begin inline asm
	cvt.rni.s16.f64 %rs142, %fd88;
	// end inline asm
	setp.ne.s16 	%p323, %rs142, 1;
	mov.b32 	%r833, 55;
	@%p323 bra 	$L__BB1_359;
	mov.f64 	%fd89, 0d40091EB851EB851F;
	// begin inline asm
	cvt.rzi.u16.f64 %rs143, %fd89;
	// end inline asm
	setp.ne.s16 	%p324, %rs143, 3;
	mov.b32 	%r833, 56;
	@%p324 bra 	$L__BB1_359;
	mov.f64 	%fd90, 0d401883126E978D50;
	// begin inline asm
	cvt.rni.s32.f64 %r713, %fd90;
	// end inline asm
	setp.ne.s32 	%p325, %r713, 6;
	mov.b32 	%r833, 57;
	@%p325 bra 	$L__BB1_359;
	mov.f64 	%fd91, 0d40091EB851EB851F;
	// begin inline asm
	cvt.rmi.u32.f64 %r715, %fd91;
	// end inline asm
	setp.ne.s32 	%p326, %r715, 3;
	mov.b32 	%r833, 58;
	@%p326 bra 	$L__BB1_359;
	mov.f64 	%fd92, 0d40091EB851EB851F;
	// begin inline asm
	cvt.rpi.s64.f64 %rd234, %fd92;
	// end inline asm
	setp.ne.s64 	%p327, %rd234, 4;
	mov.b32 	%r833, 59;
	@%p327 bra 	$L__BB1_359;
	mov.f64 	%fd93, 0d40091EB851EB851F;
	// begin inline asm
	cvt.rni.u64.f64 %rd235, %fd93;
	// end inline asm
	setp.ne.s64 	%p328, %rd235, 3;
	mov.b32 	%r833, 60;
	@%p328 bra 	$L__BB1_359;
	mov.b16 	%rs144, 1;
	// begin inline asm
	cvt.rn.f64.s16 %fd94, %rs144;
	// end inline asm
	setp.neu.f64 	%p329, %fd94, 0d3FF0000000000000;
	mov.b32 	%r833, 61;
	@%p329 bra 	$L__BB1_359;
	mov.b16 	%rs145, 3;
	// begin inline asm
	cvt.rz.f64.u16 %fd95, %rs145;
	// end inline asm
	setp.neu.f64 	%p330, %fd95, 0d4008000000000000;
	mov.b32 	%r833, 62;
	@%p330 bra 	$L__BB1_359;
	mov.b32 	%r721, 6;
	// begin inline asm
	cvt.rn.f64.s32 %fd96, %r721;
	// end inline asm
	setp.neu.f64 	%p331, %fd96, 0d4018000000000000;
	mov.b32 	%r833, 63;
	@%p331 bra 	$L__BB1_359;
	mov.b32 	%r723, 3;
	// begin inline asm
	cvt.rm.f64.u32 %fd97, %r723;
	// end inline asm
	setp.neu.f64 	%p332, %fd97, 0d4008000000000000;
	mov.b32 	%r833, 64;
	@%p332 bra 	$L__BB1_359;
	mov.b64 	%rd236, 3;
	// begin inline asm
	cvt.rp.f64.s64 %fd98, %rd236;
	// end inline asm
	setp.neu.f64 	%p333, %fd98, 0d4008000000000000;
	mov.b32 	%r833, 65;
	@%p333 bra 	$L__BB1_359;
	mov.b64 	%rd237, 3;
	// begin inline asm
	cvt.rn.f64.u64 %fd99, %rd237;
	// end inline asm
	setp.neu.f64 	%p334, %fd99, 0d4008000000000000;
	selp.b32 	%r833, 66, 0, %p334;
$L__BB1_359:
	setp.eq.s32 	%p335, %r833, 0;
	@%p335 bra 	$L__BB1_361;
	mov.u64 	%rd238, $str$37;
	cvta.global.u64 	%rd239, %rd238;
	{ // callseq 38, 0
	.param .b64 param0;
	st.param.b64 	[param0], %rd239;
	.param .b64 param1;
	st.param.b64 	[param1], 0;
	.param .b32 retval0;
	call.uni (retval0), 
	vprintf, 
	(
	param0, 
	param1
	);
	ld.param.b32 	%r726, [retval0];
	} // callseq 38
	st.global.u32 	[%rd1], %r833;
	bra.uni 	$L__BB1_398;
$L__BB1_361:
	mov.f32 	%f276, 0f3F800000;
	mov.f32 	%f277, 0f40000000;
	mov.f32 	%f278, 0f40400000;
	// begin inline asm
	fma.rn.f32 %f275, %f276, %f277, %f278;
	// end inline asm
	add.f32 	%f279, %f275, 0fC0A00000;
	cvt.f64.f32 	%fd100, %f279;
	setp.geu.f64 	%p336, %fd100, 0d3F1A36E2EB1C432D;
	mov.b32 	%r834, 1;
	@%p336 bra 	$L__BB1_371;
	mov.f32 	%f281, 0f3F800000;
	mov.f32 	%f282, 0f40000000;
	mov.f32 	%f283, 0f40400000;
	// begin inline asm
	fma.rz.f32 %f280, %f281, %f282, %f283;
	// end inline asm
	add.f32 	%f284, %f280, 0fC0A00000;
	cvt.f64.f32 	%fd101, %f284;
	setp.geu.f64 	%p337, %fd101, 0d3F1A36E2EB1C432D;
	mov.b32 	%r834, 2;
	@%p337 bra 	$L__BB1_371;
	mov.f32 	%f286, 0f3F800000;
	mov.f32 	%f287, 0f40000000;
	mov.f32 	%f288, 0f40400000;
	// begin inline asm
	fma.rm.f32 %f285, %f286, %f287, %f288;
	// end inline asm
	add.f32 	%f289, %f285, 0fC0A00000;
	cvt.f64.f32 	%fd102, %f289;
	setp.geu.f64 	%p338, %fd102, 0d3F1A36E2EB1C432D;
	mov.b32 	%r834, 3;
	@%p338 bra 	$L__BB1_371;
	mov.f32 	%f291, 0f3F800000;
	mov.f32 	%f292, 0f40000000;
	mov.f32 	%f293, 0f40400000;
	// begin inline asm
	fma.rp.f32 %f290, %f291, %f292, %f293;
	// end inline asm
	add.f32 	%f294, %f290, 0fC0A00000;
	cvt.f64.f32 	%fd103, %f294;
	setp.geu.f64 	%p339, %fd103, 0d3F1A36E2EB1C432D;
	mov.b32 	%r834, 4;
	@%p339 bra 	$L__BB1_371;
	mov.f64 	%fd105, 0d3FF0000000000000;
	mov.f64 	%fd106, 0d4000000000000000;
	mov.f64 	%fd107, 0d4008000000000000;
	// begin inline asm
	fma.rn.f64 %fd104, %fd105, %fd106, %fd107;
	// end inline asm
	add.f64 	%fd108, %fd104, 0dC014000000000000;
	setp.geu.f64 	%p340, %fd108, 0d3F1A36E2EB1C432D;
	mov.b32 	%r834, 5;
	@%p340 bra 	$L__BB1_371;
	mov.f64 	%fd110, 0d3FF0000000000000;
	mov.f64 	%fd111, 0d4000000000000000;
	mov.f64 	%fd112, 0d4008000000000000;
	// begin inline asm
	fma.rz.f64 %fd109, %fd110, %fd111, %fd112;
	// end inline asm
	add.f64 	%fd113, %fd109, 0dC014000000000000;
	setp.geu.f64 	%p341, %fd113, 0d3F1A36E2EB1C432D;
	mov.b32 	%r834, 6;
	@%p341 bra 	$L__BB1_371;
	mov.f64 	%fd115, 0d3FF0000000000000;
	mov.f64 	%fd116, 0d4000000000000000;
	mov.f64 	%fd117, 0d4008000000000000;
	// begin inline asm
	fma.rm.f64 %fd114, %fd115, %fd116, %fd117;
	// end inline asm
	add.f64 	%fd118, %fd114, 0dC014000000000000;
	setp.geu.f64 	%p342, %fd118, 0d3F1A36E2EB1C432D;
	mov.b32 	%r834, 7;
	@%p342 bra 	$L__BB1_371;
	mov.f64 	%fd120, 0d3FF0000000000000;
	mov.f64 	%fd121, 0d4000000000000000;
	mov.f64 	%fd122, 0d4008000000000000;
	// begin inline asm
	fma.rp.f64 %fd119, %fd120, %fd121, %fd122;
	// end inline asm
	add.f64 	%fd123, %fd119, 0dC014000000000000;
	setp.geu.f64 	%p343, %fd123, 0d3F1A36E2EB1C432D;
	mov.b32 	%r834, 8;
	@%p343 bra 	$L__BB1_371;
	mov.b16 	%rs149, 15360;
	// begin inline asm
	fma.rn.f16 %rs146, %rs149, %rs149, %rs149;
	// end inline asm
	setp.ne.s16 	%p344, %rs146, 16384;
	mov.b32 	%r834, 9;
	@%p344 bra 	$L__BB1_371;
	mov.b32 	%r740, 15360;
	// begin inline asm
	fma.rn.f16x2 %r737, %r740, %r740, %r740;
	// end inline asm
	setp.eq.s32 	%p345, %r737, 16384;
	selp.b32 	%r834, 0, 12, %p345;
$L__BB1_371:
	setp.eq.s32 	%p346, %r834, 0;
	@%p346 bra 	$L__BB1_373;
	mov.u64 	%rd240, $str$38;
	cvta.global.u64 	%rd241, %rd240;
	{ // callseq 39, 0
	.param .b64 param0;
	st.param.b64 	[param0], %rd241;
	.param .b64 param1;
	st.param.b64 	[param1], 0;
	.param .b32 retval0;
	call.uni (retval0), 
	vprintf, 
	(
	param0, 
	param1
	);
	ld.param.b32 	%r741, [retval0];
	} // callseq 39
	st.global.u32 	[%rd1], %r834;
	bra.uni 	$L__BB1_398;
$L__BB1_373:
	mov.b16 	%rs151, 1;
	mov.b16 	%rs152, 2;
	mov.b32 	%r835, 1;
	// begin inline asm
	slct.b16.s32 %rs150, %rs151, %rs152, %r835;
	// end inline asm
	setp.ne.s16 	%p347, %rs150, 1;
	@%p347 bra 	$L__BB1_395;
	mov.b32 	%r746, 1;
	mov.b32 	%r835, 2;
	mov.b32 	%r748, -1;
	// begin inline asm
	slct.b32.s32 %r745, %r746, %r835, %r748;
	// end inline asm
	setp.ne.s32 	%p348, %r745, 2;
	@%p348 bra 	$L__BB1_395;
	mov.b64 	%rd243, 1;
	mov.b64 	%rd244, 2;
	mov.b32 	%r750, -1;
	// begin inline asm
	slct.b64.s32 %rd242, %rd243, %rd244, %r750;
	// end inline asm
	setp.ne.s64 	%p349, %rd242, 2;
	mov.b32 	%r835, 3;
	@%p349 bra 	$L__BB1_395;
	mov.b16 	%rs154, 1;
	mov.b16 	%rs155, 2;
	mov.b32 	%r752, 1;
	// begin inline asm
	slct.u16.s32 %rs153, %rs154, %rs155, %r752;
	// end inline asm
	setp.ne.s16 	%p350, %rs153, 1;
	mov.b32 	%r835, 4;
	@%p350 bra 	$L__BB1_395;
	mov.b32 	%r755, 1;
	mov.b32 	%r756, 2;
	mov.b32 	%r757, -1;
	// begin inline asm
	slct.u32.s32 %r754, %r755, %r756, %r757;
	// end inline asm
	setp.ne.s32 	%p351, %r754, 2;
	mov.b32 	%r835, 5;
	@%p351 bra 	$L__BB1_395;
	mov.b64 	%rd246, 1;
	mov.b64 	%rd247, 2;
	mov.b32 	%r759, -1;
	// begin inline asm
	slct.u64.s32 %rd245, %rd246, %rd247, %r759;
	// end inline asm
	setp.ne.s64 	%p352, %rd245, 2;
	mov.b32 	%r835, 6;
	@%p352 bra 	$L__BB1_395;
	mov.b16 	%rs157, 1;
	mov.b16 	%rs158, 2;
	mov.b32 	%r761, 1;
	// begin inline asm
	slct.s16.s32 %rs156, %rs157, %rs158, %r761;
	// end inline asm
	setp.ne.s16 	%p353, %rs156, 1;
	mov.b32 	%r835, 7;
	@%p353 bra 	$L__BB1_395;
	mov.b32 	%r764, 1;
	mov.b32 	%r765, 2;
	mov.b32 	%r766, -1;
	// begin inline asm
	slct.s32.s32 %r763, %r764, %r765, %r766;
	// end inline asm
	setp.ne.s32 	%p354, %r763, 2;
	mov.b32 	%r835, 8;
	@%p354 bra 	$L__BB1_395;
	mov.b64 	%rd249, 1;
	mov.b64 	%rd250, 2;
	mov.b32 	%r768, -1;
	// begin inline asm
	slct.s64.s32 %rd248, %rd249, %rd250, %r768;
	// end inline asm
	setp.ne.s64 	%p355, %rd248, 2;
	mov.b32 	%r835, 9;
	@%p355 bra 	$L__BB1_395;
	mov.f32 	%f296, 0f3F800000;
	mov.f32 	%f297, 0f40000000;
	mov.b32 	%r770, -1;
	// begin inline asm
	slct.f32.s32 %f295, %f296, %f297, %r770;
	// end inline asm
	add.f32 	%f298, %f295, 0fC0000000;
	cvt.f64.f32 	%fd124, %f298;
	setp.geu.f64 	%p356, %fd124, 0d3F1A36E2EB1C432D;
	mov.b32 	%r835, 10;
	@%p356 bra 	$L__BB1_395;
	mov.f64 	%fd126, 0d3FF0000000000000;
	mov.f64 	%fd127, 0d4000000000000000;
	mov.b32 	%r772, -1;
	// begin inline asm
	slct.f64.s32 %fd125, %fd126, %fd127, %r772;
	// end inline asm
	add.f64 	%fd128, %fd125, 0dC000000000000000;
	setp.geu.f64 	%p357, %fd128, 0d3F1A36E2EB1C432D;
	mov.b32 	%r835, 11;
	@%p357 bra 	$L__BB1_395;
	mov.b16 	%rs160, 1;
	mov.b16 	%rs161, 2;
	mov.f32 	%f299, 0f3F800000;
	// begin inline asm
	slct.b16.f32 %rs159, %rs160, %rs161, %f299;
	// end inline asm
	setp.ne.s16 	%p358, %rs159, 1;
	mov.b32 	%r835, 12;
	@%p358 bra 	$L__BB1_395;
	mov.b32 	%r776, 1;
	mov.b32 	%r777, 2;
	mov.f32 	%f300, 0fBF800000;
	// begin inline asm
	slct.b32.f32 %r775, %r776, %r777, %f300;
	// end inline asm
	setp.ne.s32 	%p359, %r775, 2;
	mov.b32 	%r835, 13;
	@%p359 bra 	$L__BB1_395;
	mov.b64 	%rd252, 1;
	mov.b64 	%rd253, 2;
	mov.f32 	%f301, 0fBF800000;
	// begin inline asm
	slct.b64.f32 %rd251, %rd252, %rd253, %f301;
	// end inline asm
	setp.ne.s64 	%p360, %rd251, 2;
	mov.b32 	%r835, 14;
	@%p360 bra 	$L__BB1_395;
	mov.b16 	%rs163, 1;
	mov.b16 	%rs164, 2;
	mov.f32 	%f302, 0f3F800000;
	// begin inline asm
	slct.u16.f32 %rs162, %rs163, %rs164, %f302;
	// end inline asm
	setp.ne.s16 	%p361, %rs162, 1;
	mov.b32 	%r835, 15;
	@%p361 bra 	$L__BB1_395;
	mov.b32 	%r782, 1;
	mov.b32 	%r783, 2;
	mov.f32 	%f303, 0fBF800000;
	// begin inline asm
	slct.u32.f32 %r781, %r782, %r783, %f303;
	// end inline asm
	setp.ne.s32 	%p362, %r781, 2;
	mov.b32 	%r835, 16;
	@%p362 bra 	$L__BB1_395;
	mov.b64 	%rd255, 1;
	mov.b64 	%rd256, 2;
	mov.f32 	%f304, 0fBF800000;
	// begin inline asm
	slct.u64.f32 %rd254, %rd255, %rd256, %f304;
	// end inline asm
	setp.ne.s64 	%p363, %rd254, 2;
	mov.b32 	%r835, 17;
	@%p363 bra 	$L__BB1_395;
	mov.b16 	%rs166, 1;
	mov.b16 	%rs167, 2;
	mov.f32 	%f305, 0f3F800000;
	// begin inline asm
	slct.s16.f32 %rs165, %rs166, %rs167, %f305;
	// end inline asm
	setp.ne.s16 	%p364, %rs165, 1;
	mov.b32 	%r835, 18;
	@%p364 bra 	$L__BB1_395;
	mov.b32 	%r788, 1;
	mov.b32 	%r789, 2;
	mov.f32 	%f306, 0fBF800000;
	// begin inline asm
	slct.s32.f32 %r787, %r788, %r789, %f306;
	// end inline asm
	setp.ne.s32 	%p365, %r787, 2;
	mov.b32 	%r835, 19;
	@%p365 bra 	$L__BB1_395;
	mov.b64 	%rd258, 1;
	mov.b64 	%rd259, 2;
	mov.f32 	%f307, 0fBF800000;
	// begin inline asm
	slct.s64.f32 %rd257, %rd258, %rd259, %f307;
	// end inline asm
	setp.ne.s64 	%p366, %rd257, 2;
	mov.b32 	%r835, 20;
	@%p366 bra 	$L__BB1_395;
	mov.f32 	%f309, 0f3F800000;
	mov.f32 	%f310, 0f40000000;
	mov.f32 	%f311, 0fBF800000;
	// begin inline asm
	slct.f32.f32 %f308, %f309, %f310, %f311;
	// end inline asm
	add.f32 	%f312, %f308, 0fC0000000;
	cvt.f64.f32 	%fd129, %f312;
	setp.geu.f64 	%p367, %fd129, 0d3F1A36E2EB1C432D;
	mov.b32 	%r835, 21;
	@%p367 bra 	$L__BB1_395;
	mov.f64 	%fd131, 0d3FF0000000000000;
	mov.f64 	%fd132, 0d4000000000000000;
	mov.f32 	%f313, 0fBF800000;
	// begin inline asm
	slct.f64.f32 %fd130, %fd131, %fd132, %f313;
	// end inline asm
	add.f64 	%fd133, %fd130, 0dC000000000000000;
	setp.geu.f64 	%p368, %fd133, 0d3F1A36E2EB1C432D;
	selp.b32 	%r835, 22, 0, %p368;
$L__BB1_395:
	setp.eq.s32 	%p369, %r835, 0;
	@%p369 bra 	$L__BB1_397;
	mov.u64 	%rd260, $str$39;
	cvta.global.u64 	%rd261, %rd260;
	{ // callseq 40, 0
	.param .b64 param0;
	st.param.b64 	[param0], %rd261;
	.param .b64 param1;
	st.param.b64 	[param1], 0;
	.param .b32 retval0;
	call.uni (retval0), 
	vprintf, 
	(
	param0, 
	param1
	);
	ld.param.b32 	%r793, [retval0];
	} // callseq 40
	st.global.u32 	[%rd1], %r835;
	bra.uni 	$L__BB1_398;
$L__BB1_397:
	mov.b32 	%r795, 0;
	st.global.u32 	[%rd1], %r795;
$L__BB1_398:
	ret;

}


// ===== COMPILED SASS (sm_100) =====

	.target	sm_100

	.elftype	@"ET_EXEC"


//--------------------- .note.nv.tkinfo           --------------------------
	.section	.note.nv.tkinfo,"",@"SHT_NOTE"
	.sectionflags	@"SHF_NOTE_NV_TKINFO"
	.tkinfo
        /*0018*/ 	.word	0x00000002
        /*0030*/ 	.string	""
        /*0030*/ 	.string	"ptxas"
        /*0030*/ 	.string	"Cuda compilation tools, release 13.0, V13.0.88"
        /*0030*/ 	.string	"Build cuda_13.0.r13.0/compiler.36424714_0"
        /*0030*/ 	.string	"-arch sm_100 -m 64 "



//--------------------- .note.nv.cuinfo           --------------------------
	.section	.note.nv.cuinfo,"",@"SHT_NOTE"
	.sectionflags	@"SHF_NOTE_NV_CUINFO"
        /*0018*/ 	.short	0x0002
        /*001a*/ 	.short	0x0064
        /*001c*/ 	.short	0x0082
	.zero		2


//--------------------- .nv.info                  --------------------------
	.section	.nv.info,"",@"SHT_CUDA_INFO"
	.align	4


	//----- nvinfo : EIATTR_REGCOUNT
	.align		4
        /*0000*/ 	.byte	0x04, 0x2f
        /*0002*/ 	.short	(.L_41 - .L_40)
	.align		4
.L_40:
        /*0004*/ 	.word	index@(_Z4testPi)
        /*0008*/ 	.word	0x00000018


	//----- nvinfo : EIATTR_FRAME_SIZE
	.align		4
.L_41:
        /*000c*/ 	.byte	0x04, 0x11
        /*000e*/ 	.short	(.L_43 - .L_42)
	.align		4
.L_42:
        /*0010*/ 	.word	index@($__internal_13_$__cuda_sm20_rem_u64)
        /*0014*/ 	.word	0x00000000


	//----- nvinfo : EIATTR_FRAME_SIZE
	.align		4
.L_43:
        /*0018*/ 	.byte	0x04, 0x11
        /*001a*/ 	.short	(.L_45 - .L_44)
	.align		4
.L_44:
        /*001c*/ 	.word	index@($__internal_12_$__cuda_sm20_rem_u16)
        /*0020*/ 	.word	0x00000000


	//----- nvinfo : EIATTR_FRAME_SIZE
	.align		4
.L_45:
        /*0024*/ 	.byte	0x04, 0x11
        /*0026*/ 	.short	(.L_47 - .L_46)
	.align		4
.L_46:
        /*0028*/ 	.word	index@($__internal_11_$__cuda_sm20_rem_s64)
        /*002c*/ 	.word	0x00000000


	//----- nvinfo : EIATTR_FRAME_SIZE
	.align		4
.L_47:
        /*0030*/ 	.byte	0x04, 0x11
        /*0032*/ 	.short	(.L_49 - .L_48)
	.align		4
.L_48:
        /*0034*/ 	.word	index@($__internal_10_$__cuda_sm20_rem_s16)
        /*0038*/ 	.word	0x00000000


	//----- nvinfo : EIATTR_FRAME_SIZE
	.align		4
.L_49:
        /*003c*/ 	.byte	0x04, 0x11
        /*003e*/ 	.short	(.L_51 - .L_50)
	.align		4
.L_50:
        /*0040*/ 	.word	index@($__internal_9_$__cuda_sm20_rcp_rz_f64)
        /*0044*/ 	.word	0x00000000


	//----- nvinfo : EIATTR_FRAME_SIZE
	.align		4
.L_51:
        /*0048*/ 	.byte	0x04, 0x11
        /*004a*/ 	.short	(.L_53 - .L_52)
	.align		4
.L_52:
        /*004c*/ 	.word	index@($__internal_8_$__cuda_sm20_rcp_ru_f64)
        /*0050*/ 	.word	0x00000000


	//----- nvinfo : EIATTR_FRAME_SIZE
	.align		4
.L_53:
        /*0054*/ 	.byte	0x04, 0x11
        /*0056*/ 	.short	(.L_55 - .L_54)
	.align		4
.L_54:
        /*0058*/ 	.word	index@($__internal_7_$__cuda_sm20_rcp_rd_f64)
        /*005c*/ 	.word	0x00000000


	//----- nvinfo : EIATTR_FRAME_SIZE
	.align		4
.L_55:
        /*0060*/ 	.byte	0x04, 0x11
        /*0062*/ 	.short	(.L_57 - .L_56)
	.align		4
.L_56:
        /*0064*/ 	.word	index@($__internal_6_$__cuda_sm20_dsqrt_rz_f64)
        /*0068*/ 	.word	0x00000000


	//----- nvinfo : EIATTR_FRAME_SIZE
	.align		4
.L_57:
        /*006c*/ 	.byte	0x04, 0x11
        /*006e*/ 	.short	(.L_59 - .L_58)
	.align		4
.L_58:
        /*0070*/ 	.word	index@($__internal_5_$__cuda_sm20_dsqrt_ru_f64)
        /*0074*/ 	.word	0x00000000


	//----- nvinfo : EIATTR_FRAME_SIZE
	.align		4
.L_59:
        /*0078*/ 	.byte	0x04, 0x11
        /*007a*/ 	.short	(.L_61 - .L_60)
	.align		4
.L_60:
        /*007c*/ 	.word	index@($__internal_4_$__cuda_sm20_dsqrt_rd_f64)
        /*0080*/ 	.word	0x00000000


	//----- nvinfo : EIATTR_FRAME_SIZE
	.align		4
.L_61:
        /*0084*/ 	.byte	0x04, 0x11
        /*0086*/ 	.short	(.L_63 - .L_62)
	.align		4
.L_62:
        /*0088*/ 	.word	index@($__internal_3_$__cuda_sm20_div_u64)
        /*008c*/ 	.word	0x00000000


	//----- nvinfo : EIATTR_FRAME_SIZE
	.align		4
.L_63:
        /*0090*/ 	.byte	0x04, 0x11
        /*0092*/ 	.short	(.L_65 - .L_64)
	.align		4
.L_64:
        /*0094*/ 	.word	index@($__internal_2_$__cuda_sm20_div_u16)
        /*0098*/ 	.word	0x00000000


	//----- nvinfo : EIATTR_FRAME_SIZE
	.align		4
.L_65:
        /*009c*/ 	.byte	0x04, 0x11
        /*009e*/ 	.short	(.L_67 - .L_66)
	.align		4
.L_66:
        /*00a0*/ 	.word	index@($__internal_1_$__cuda_sm20_div_s64)
        /*00a4*/ 	.word	0x00000000


	//----- nvinfo : EIATTR_FRAME_SIZE
	.align		4
.L_67:
        /*00a8*/ 	.byte	0x04, 0x11
        /*00aa*/ 	.short	(.L_69 - .L_68)
	.align		4
.L_68:
        /*00ac*/ 	.word	index@($__internal_0_$__cuda_sm20_div_s16)
        /*00b0*/ 	.word	0x00000000


	//----- nvinfo : EIATTR_FRAME_SIZE
	.align		4
.L_69:
        /*00b4*/ 	.byte	0x04, 0x11
        /*00b6*/ 	.short	(.L_71 - .L_70)
	.align		4
.L_70:
        /*00b8*/ 	.word	index@($_Z4testPi$_Z3retv)
        /*00bc*/ 	.word	0x00000000


	//----- nvinfo : EIATTR_FRAME_SIZE
	.align		4
.L_71:
        /*00c0*/ 	.byte	0x04, 0x11
        /*00c2*/ 	.short	(.L_73 - .L_72)
	.align		4
.L_72:
        /*00c4*/ 	.word	index@(_Z4testPi)
        /*00c8*/ 	.word	0x00000000


	//----- nvinfo : EIATTR_MIN_STACK_SIZE
	.align		4
.L_73:
        /*00cc*/ 	.byte	0x04, 0x12
        /*00ce*/ 	.short	(.L_75 - .L_74)
	.align		4
.L_74:
        /*00d0*/ 	.word	index@(_Z4testPi)
        /*00d4*/ 	.word	0x00000000
.L_75:


//--------------------- .nv.compat                --------------------------
	.section	.nv.compat,"",@"SHT_CUDA_COMPAT_INFO"
	.align	4
        /*0000*/ 	.byte	0x02, 0x09, 0x00, 0x00, 0x02, 0x02, 0x01, 0x00, 0x02, 0x05, 0x05, 0x00, 0x03, 0x07, 0x01, 0x01
        /*0010*/ 	.byte	0x02, 0x03, 0x00, 0x00, 0x02, 0x06, 0x01, 0x00, 0x04, 0x0b, 0x08, 0x00, 0x01, 0x00, 0x00, 0x00
        /*0020*/ 	.byte	0x00, 0x00, 0x00, 0x00


//--------------------- .nv.info._Z4testPi        --------------------------
	.section	.nv.info._Z4testPi,"",@"SHT_CUDA_INFO"
	.sectionflags	@""
	.align	4


	//----- nvinfo : EIATTR_CUDA_API_VERSION
	.align		4
        /*0000*/ 	.byte	0x04, 0x37
        /*0002*/ 	.short	(.L_77 - .L_76)
.L_76:
        /*0004*/ 	.word	0x00000082


	//----- nvinfo : EIATTR_KPARAM_INFO
	.align		4
.L_77:
        /*0008*/ 	.byte	0x04, 0x17
        /*000a*/ 	.short	(.L_79 - .L_78)
.L_78:
        /*000c*/ 	.word	0x00000000
        /*0010*/ 	.short	0x0000
        /*0012*/ 	.short	0x0000
        /*0014*/ 	.byte	0x00, 0xf5, 0x21, 0x00


	//----- nvinfo : EIATTR_SPARSE_MMA_MASK
	.align		4
.L_79:
        /*0018*/ 	.byte	0x03, 0x50
        /*001a*/ 	.short	0x0000


	//----- nvinfo : EIATTR_MAXREG_COUNT
	.align		4
        /*001c*/ 	.byte	0x03, 0x1b
        /*001e*/ 	.short	0x00ff


	//----- nvinfo : EIATTR_EXTERNS
	.align		4
        /*0020*/ 	.byte	0x04, 0x0f
        /*0022*/ 	.short	(.L_81 - .L_80)


	//   ....[0]....
	.align		4
.L_80:
        /*0024*/ 	.word	index@(vprintf)


	//----- nvinfo : EIATTR_MERCURY_ISA_VERSION
	.align		4
.L_81:
        /*0028*/ 	.byte	0x03, 0x5f
        /*002a*/ 	.short	0x0101


	//----- nvinfo : EIATTR_VRC_CTA_INIT_COUNT
	.align		4
        /*002c*/ 	.byte	0x02, 0x4a
	.zero		1
	.zero		1


	//----- nvinfo : EIATTR_SYSCALL_OFFSETS
	.align		4
        /*0030*/ 	.byte	0x04, 0x46
        /*0032*/ 	.short	(.L_83 - .L_82)


	//   ....[0]....
.L_82:
        /*0034*/ 	.word	0x00000290


	//   ....[1]....
        /*0038*/ 	.word	0x00000690


	//   ....[2]....
        /*003c*/ 	.word	0x000009f0


	//   ....[3]....
        /*0040*/ 	.word	0x00000d40


	//   ....[4]....
        /*0044*/ 	.word	0x00000e20


	//   ....[5]....
        /*0048*/ 	.word	0x00000f00


	//   ....[6]....
        /*004c*/ 	.word	0x000010f0


	//   ....[7]....
        /*0050*/ 	.word	0x00001390


	//   ....[8]....
        /*0054*/ 	.word	0x00001bb0


	//   ....[9]....
        /*0058*/ 	.word	0x00001e90


	//   ....[10]....
        /*005c*/ 	.word	0x00002030


	//   ....[11]....
        /*0060*/ 	.word	0x000025e0


	//   ....[12]....
        /*0064*/ 	.word	0x000026f0


	//   ....[13]....
        /*0068*/ 	.word	0x00002b30


	//   ....[14]....
        /*006c*/ 	.word	0x00002db0


	//   ....[15]....
        /*0070*/ 	.word	0x00002e90


	//   ....[16]....
        /*0074*/ 	.word	0x00002f70


	//   ....[17]....
        /*0078*/ 	.word	0x00003540


	//   ....[18]....
        /*007c*/ 	.word	0x00003d30


	//   ....[19]....
        /*0080*/ 	.word	0x000041c0


	//----- nvinfo : EIATTR_EXIT_INSTR_OFFSETS
	.align		4
.L_83:
        /*0084*/ 	.byte	0x04, 0x1c
        /*0086*/ 	.short	(.L_85 - .L_84)


	//   ....[0]....
.L_84:
        /*0088*/ 	.word	0x000002c0


	//   ....[1]....
        /*008c*/ 	.word	0x000006c0


	//   ....[2]....
        /*0090*/ 	.word	0x00000a20


	//   ....[3]....
        /*0094*/ 	.word	0x00000d70


	//   ....[4]....
        /*0098*/ 	.word	0x00000e50


	//   ....[5]....
        /*009c*/ 	.word	0x00000f30


	//   ....[6]....
        /*00a0*/ 	.word	0x00001120


	//   ....[7]....
        /*00a4*/ 	.word	0x000013c0


	//   ....[8]....
        /*00a8*/ 	.word	0x00001be0


	//   ....[9]....
        /*00ac*/ 	.word	0x00001ec0


	//   ....[10]....
        /*00b0*/ 	.word	0x00002060


	//   ....[11]....
        /*00b4*/ 	.word	0x00002610


	//   ....[12]....
        /*00b8*/ 	.word	0x00002720


	//   ....[13]....
        /*00bc*/ 	.word	0x00002b60


	//   ....[14]....
        /*00c0*/ 	.word	0x00002de0


	//   ....[15]....
        /*00c4*/ 	.word	0x00002ec0


	//   ....[16]....
        /*00c8*/ 	.word	0x00002fa0


	//   ....[17]....
        /*00cc*/ 	.word	0x00003570


	//   ....[18]....
        /*00d0*/ 	.word	0x00003d60


	//   ....[19]....
        /*00d4*/ 	.word	0x000041f0


	//   ....[20]....
        /*00d8*/ 	.word	0x00004220


	//----- nvinfo : EIATTR_CRS_STACK_SIZE
	.align		4
.L_85:
        /*00dc*/ 	.byte	0x04, 0x1e
        /*00de*/ 	.short	(.L_87 - .L_86)
.L_86:
        /*00e0*/ 	.word	0x00000000


	//----- nvinfo : EIATTR_CBANK_PARAM_SIZE
	.align		4
.L_87:
        /*00e4*/ 	.byte	0x03, 0x19
        /*00e6*/ 	.short	0x0008


	//----- nvinfo : EIATTR_PARAM_CBANK
	.align		4
        /*00e8*/ 	.byte	0x04, 0x0a
        /*00ea*/ 	.short	(.L_89 - .L_88)
	.align		4
.L_88:
        /*00ec*/ 	.word	index@(.nv.constant0._Z4testPi)
        /*00f0*/ 	.short	0x0380
        /*00f2*/ 	.short	0x0008


	//----- nvinfo : EIATTR_SW_WAR
	.align		4
.L_89:
        /*00f4*/ 	.byte	0x04, 0x36
        /*00f6*/ 	.short	(.L_91 - .L_90)
.L_90:
        /*00f8*/ 	.word	0x00000008
.L_91:


//--------------------- .nv.callgraph             --------------------------
	.section	.nv.callgraph,"",@"SHT_CUDA_CALLGRAPH"
	.align	4
	.sectionentsize	8
	.align		4
        /*0000*/ 	.word	0x00000000
	.align		4
        /*0004*/ 	.word	0xffffffff
	.align		4
        /*0008*/ 	.word	index@(_Z4testPi)
	.align		4
        /*000c*/ 	.word	index@(vprintf)
	.align		4
        /*0010*/ 	.word	0x00000000
	.align		4
        /*0014*/ 	.word	0xfffffffe
	.align		4
        /*0018*/ 	.word	0x00000000
	.align		4
        /*001c*/ 	.word	0xfffffffd
	.align		4
        /*0020*/ 	.word	0x00000000
	.align		4
        /*0024*/ 	.word	0xfffffffc


//--------------------- .nv.constant4             --------------------------
	.section	.nv.constant4,"a",@progbits
	.align	8
	.align		8
.nv.constant4:
        /*0000*/ 	.dword	vprintf
	.align		8
        /*0008*/ 	.dword	$str
	.align		8
        /*0010*/ 	.dword	$str$1
	.align		8
        /*0018*/ 	.dword	$str$2
	.align		8
        /*0020*/ 	.dword	$str$3
	.align		8
        /*0028*/ 	.dword	$str$4
	.align		8
        /*0030*/ 	.dword	$str$5
	.align		8
        /*0038*/ 	.dword	$str$6
	.align		8
        /*0040*/ 	.dword	$str$7
	.align		8
        /*0048*/ 	.dword	$str$8
	.align		8
        /*0050*/ 	.dword	$str$9
	.align		8
        /*0058*/ 	.dword	$str$10
	.align		8
        /*0060*/ 	.dword	$str$11
	.align		8
        /*0068*/ 	.dword	$str$12
	.align		8
        /*0070*/ 	.dword	$str$13
	.align		8
        /*0078*/ 	.dword	$str$14
	.align		8
        /*0080*/ 	.dword	$str$15
	.align		8
        /*0088*/ 	.dword	$str$16
	.align		8
        /*0090*/ 	.dword	$str$17
	.align		8
        /*0098*/ 	.dword	$str$18
	.align		8
        /*00a0*/ 	.dword	$str$19
	.align		8
        /*00a8*/ 	.dword	$str$20
	.align		8
        /*00b0*/ 	.dword	$str$21
	.align		8
        /*00b8*/ 	.dword	$str$22
	.align		8
        /*00c0*/ 	.dword	$str$23
	.align		8
        /*00c8*/ 	.dword	$str$24
	.align		8
        /*00d0*/ 	.dword	$str$25
	.align		8
        /*00d8*/ 	.dword	$str$26
	.align		8
        /*00e0*/ 	.dword	$str$27
	.align		8
        /*00e8*/ 	.dword	$str$28
	.align		8
        /*00f0*/ 	.dword	$str$29
	.align		8
        /*00f8*/ 	.dword	$str$30
	.align		8
        /*0100*/ 	.dword	$str$31
	.align		8
        /*0108*/ 	.dword	$str$32
	.align		8
        /*0110*/ 	.dword	$str$33
	.align		8
        /*0118*/ 	.dword	$str$34
	.align		8
        /*0120*/ 	.dword	$str$35
	.align		8
        /*0128*/ 	.dword	$str$36
	.align		8
        /*0130*/ 	.dword	$str$37
	.align		8
        /*0138*/ 	.dword	$str$38
	.align		8
        /*0140*/ 	.dword	$str$39


//--------------------- .text._Z4testPi           --------------------------
	.section	.text._Z4testPi,"ax",@progbits
	.align	128
        .global         _Z4testPi
        .type           _Z4testPi,@function
        .size           _Z4testPi,(.L_x_73 - _Z4testPi)
        .other          _Z4testPi,@"STO_CUDA_ENTRY STV_DEFAULT"
_Z4testPi:
.text._Z4testPi:
[----:B------:R-:W0:Y:S01]  /*0000*/  LDC R1, c[0x0][0x37c] ;  /* 0x0000df00ff017b82 */ /* 0x000e220000000800 */
[----:B------:R-:W-:Y:S01]  /*0010*/  UIMAD.WIDE.U32 UR4, UP0, URZ, 0x2, URZ ;  /* 0x00000002ff0478a5 */ /* 0x000fe2000f8000ff */
[----:B------:R-:W-:Y:S01]  /*0020*/  IMAD.MOV.U32 R17, RZ, RZ, 0x11 ;  /* 0x00000011ff117424 */ /* 0x000fe200078e00ff */
[----:B------:R-:W1:Y:S02]  /*0030*/  LDCU.64 UR36, c[0x0][0x358] ;  /* 0x00006b00ff2477ac */ /* 0x000e640008000a00 */
[----:B------:R-:W-:Y:S02]  /*0040*/  UIADD3.X UR7, UPT, UPT, URZ, URZ, URZ, UP0, !UPT ;  /* 0x000000ffff077290 */ /* 0x000fe400087fe4ff */
[----:B------:R-:W-:Y:S01]  /*0050*/  UIADD3 URZ, UP0, UPT, URZ, UR4, URZ ;  /* 0x00000004ffff7290 */ /* 0x000fe2000ff1e0ff */
[----:B------:R-:W-:-:S03]  /*0060*/  UMOV UR6, UR5 ;  /* 0x0000000500067c82 */ /* 0x000fc60008000000 */
[----:B------:R-:W-:-:S04]  /*0070*/  UIMAD.WIDE.U32.X UR4, URZ, URZ, UR6, UP0 ;  /* 0x000000ffff0472a5 */ /* 0x000fc800080e0406 */
[----:B------:R-:W-:-:S04]  /*0080*/  UISETP.NE.U32.AND UP0, UPT, UR4, URZ, UPT ;  /* 0x000000ff0400728c */ /* 0x000fc8000bf05070 */
[----:B------:R-:W-:-:S09]  /*0090*/  UISETP.NE.AND.EX UP0, UPT, UR5, URZ, UPT, UP0 ;  /* 0x000000ff0500728c */ /* 0x000fd2000bf05300 */
[----:B-1----:R-:W-:Y:S05]  /*00a0*/  BRA.U UP0, `(.L_x_0) ;  /* 0x0000000100547547 */ /* 0x002fea000b800000 */
[----:B------:R-:W-:Y:S02]  /*00b0*/  IMAD.MOV.U32 R7, RZ, RZ, 0x7fffffff ;  /* 0x7fffffffff077424 */ /* 0x000fe400078e00ff */
[----:B------:R-:W-:Y:S02]  /*00c0*/  IMAD.MOV.U32 R17, RZ, RZ, 0x17 ;  /* 0x00000017ff117424 */ /* 0x000fe400078e00ff */
[----:B------:R-:W-:-:S04]  /*00d0*/  IMAD.WIDE.U32 R2, P0, R7, 0x2, RZ ;  /* 0x0000000207027825 */ /* 0x000fc800078000ff */
[----:B------:R-:W-:Y:S01]  /*00e0*/  IMAD.X R5, RZ, RZ, RZ, P0 ;  /* 0x000000ffff057224 */ /* 0x000fe200000e06ff */
[----:B------:R-:W-:Y:S02]  /*00f0*/  IADD3 RZ, P0, PT, R2, 0x1, RZ ;  /* 0x0000000102ff7810 */ /* 0x000fe40007f1e0ff */
[----:B------:R-:W-:-:S05]  /*0100*/  MOV R4, R3 ;  /* 0x0000000300047202 */ /* 0x000fca0000000f00 */
[----:B------:R-:W-:-:S03]  /*0110*/  IMAD.WIDE.U32.X R2, RZ, 0x7fffffff, R4, P0 ;  /* 0x7fffffffff027825 */ /* 0x000fc600000e0404 */
[----:B------:R-:W-:-:S04]  /*0120*/  ISETP.NE.U32.AND P0, PT, R2, RZ, PT ;  /* 0x000000ff0200720c */ /* 0x000fc80003f05070 */
[----:B------:R-:W-:-:S13]  /*0130*/  ISETP.NE.AND.EX P0, PT, R3, RZ, PT, P0 ;  /* 0x000000ff0300720c */ /* 0x000fda0003f05300 */
[----:B------:R-:W-:Y:S05]  /*0140*/  @P0 BRA `(.L_x_0) ;  /* 0x00000000002c0947 */ /* 0x000fea0003800000 */
[----:B------:R-:W-:Y:S02]  /*0150*/  IMAD.MOV.U32 R2, RZ, RZ, -0x7fffffff ;  /* 0x80000001ff027424 */ /* 0x000fe400078e00ff */
[----:B------:R-:W-:Y:S02]  /*0160*/  IMAD.MOV.U32 R3, RZ, RZ, 0x7ffffffe ;  /* 0x7ffffffeff037424 */ /* 0x000fe400078e00ff */
[----:B------:R-:W-:Y:S02]  /*0170*/  IMAD.MOV.U32 R17, RZ, RZ, 0x18 ;  /* 0x00000018ff117424 */ /* 0x000fe400078e00ff */
[----:B------:R-:W-:-:S04]  /*0180*/  IMAD.WIDE.U32 R2, P0, R7, -0x1, R2 ;  /* 0xffffffff07027825 */ /* 0x000fc80007800002 */
[----:B------:R-:W-:Y:S01]  /*0190*/  IMAD.MOV.U32 R4, RZ, RZ, R3 ;  /* 0x000000ffff047224 */ /* 0x000fe200078e0003 */
[----:B------:R-:W-:Y:S02]  /*01a0*/  IADD3.X R5, PT, PT, RZ, RZ, RZ, P0, !PT ;  /* 0x000000ffff057210 */ /* 0x000fe400007fe4ff */
[----:B------:R-:W-:-:S05]  /*01b0*/  IADD3 RZ, P0, PT, R2, -0x2, RZ ;  /* 0xfffffffe02ff7810 */ /* 0x000fca0007f1e0ff */
[----:B------:R-:W-:-:S03]  /*01c0*/  IMAD.WIDE.U32.X R2, R7, 0x7fffffff, R4, P0 ;  /* 0x7fffffff07027825 */ /* 0x000fc600000e0404 */
[----:B------:R-:W-:-:S04]  /*01d0*/  ISETP.NE.U32.AND P0, PT, R2, -0x1, PT ;  /* 0xffffffff0200780c */ /* 0x000fc80003f05070 */
[----:B------:R-:W-:-:S13]  /*01e0*/  ISETP.NE.AND.EX P0, PT, R3, 0x3fffffff, PT, P0 ;  /* 0x3fffffff0300780c */ /* 0x000fda0003f05300 */
[----:B------:R-:W-:-:S07]  /*01f0*/  @!P0 IMAD.MOV.U32 R17, RZ, RZ, RZ ;  /* 0x000000ffff118224 */ /* 0x000fce00078e00ff */
.L_x_0:
[----:B------:R-:W-:-:S13]  /*0200*/  ISETP.NE.AND P0, PT, R17, RZ, PT ;  /* 0x000000ff1100720c */ /* 0x000fda0003f05270 */
[----:B------:R-:W-:Y:S05]  /*0210*/  @!P0 BRA `(.L_x_1) ;  /* 0x00000000002c8947 */ /* 0x000fea0003800000 */
[----:B------:R-:W-:Y:S01]  /*0220*/  MOV R0, 0x0 ;  /* 0x0000000000007802 */ /* 0x000fe20000000f00 */
[----:B------:R-:W1:Y:S01]  /*0230*/  LDCU.64 UR4, c[0x4][0x18] ;  /* 0x01000300ff0477ac */ /* 0x000e620008000a00 */
[----:B------:R-:W-:Y:S02]  /*0240*/  CS2R R6, SRZ ;  /* 0x0000000000067805 */ /* 0x000fe4000001ff00 */
[----:B------:R2:W3:Y:S01]  /*0250*/  LDC.64 R2, c[0x4][R0] ;  /* 0x0100000000027b82 */ /* 0x0004e20000000a00 */
[----:B-1----:R-:W-:Y:S01]  /*0260*/  MOV R4, UR4 ;  /* 0x0000000400047c02 */ /* 0x002fe20008000f00 */
[----:B--2---:R-:W-:-:S07]  /*0270*/  IMAD.U32 R5, RZ, RZ, UR5 ;  /* 0x00000005ff057e24 */ /* 0x004fce000f8e00ff */
[----:B------:R-:W-:-:S07]  /*0280*/  LEPC R20, `(.L_x_2) ;  /* 0x000000001014794e */ /* 0x000fce0000000000 */
[----:B0--3--:R-:W-:Y:S05]  /*0290*/  CALL.ABS.NOINC R2 ;  /* 0x0000000002007343 */ /* 0x009fea0003c00000 */
.L_x_2:
[----:B------:R-:W0:Y:S02]  /*02a0*/  LDC.64 R2, c[0x0][0x380] ;  /* 0x0000e000ff027b82 */ /* 0x000e240000000a00 */
[----:B0-----:R-:W-:Y:S01]  /*02b0*/  STG.E desc[UR36][R2.64], R17 ;  /* 0x0000001102007986 */ /* 0x001fe2000c101924 */
[----:B------:R-:W-:Y:S05]  /*02c0*/  EXIT ;  /* 0x000000000000794d */ /* 0x000fea0003800000 */
.L_x_1:
[----:B------:R-:W-:Y:S01]  /*02d0*/  UMOV UR4, 0x1 ;  /* 0x0000000100047882 */ /* 0x000fe20000000000 */
[----:B------:R-:W-:Y:S01]  /*02e0*/  IMAD.MOV.U32 R17, RZ, RZ, 0xf ;  /* 0x0000000fff117424 */ /* 0x000fe200078e00ff */
[----:B------:R-:W-:-:S04]  /*02f0*/  ULEA.HI.SX32 UR5, UR4, 0x1, 0x1 ;  /* 0x0000000104057891 */ /* 0x000fc8000f8f0aff */
[----:B------:R-:W-:-:S09]  /*0300*/  UISETP.NE.AND UP0, UPT, UR5, 0x1, UPT ;  /* 0x000000010500788c */ /* 0x000fd2000bf05270 */
[----:B------:R-:W-:Y:S05]  /*0310*/  BRA.U UP0, `(.L_x_3) ;  /* 0x0000000100b87547 */ /* 0x000fea000b800000 */
[----:B------:R-:W-:Y:S01]  /*0320*/  ULEA.HI UR4, UR4, 0x1, URZ, 0x1 ;  /* 0x0000000104047891 */ /* 0x000fe2000f8f08ff */
[----:B------:R-:W-:-:S03]  /*0330*/  IMAD.MOV.U32 R17, RZ, RZ, 0x10 ;  /* 0x00000010ff117424 */ /* 0x000fc600078e00ff */
[----:B------:R-:W-:-:S09]  /*0340*/  UISETP.NE.AND UP0, UPT, UR4, 0x1, UPT ;  /* 0x000000010400788c */ /* 0x000fd2000bf05270 */
[----:B------:R-:W-:Y:S05]  /*0350*/  BRA.U UP0, `(.L_x_3) ;  /* 0x0000000100a87547 */ /* 0x000fea000b800000 */
[----:B------:R-:W-:Y:S01]  /*0360*/  UIMAD.WIDE.U32 UR6, UP0, URZ, 0x1, URZ ;  /* 0x00000001ff0678a5 */ /* 0x000fe2000f8000ff */
[----:B------:R-:W-:-:S03]  /*0370*/  HFMA2 R17, -RZ, RZ, 0, 1.013278961181640625e-06 ;  /* 0x00000011ff117431 */ /* 0x000fc600000001ff */
[----:B------:R-:W-:-:S04]  /*0380*/  UIADD3 UR4, UP1, UPT, UR7, 0x1, URZ ;  /* 0x0000000107047890 */ /* 0x000fc8000ff3e0ff */
[----:B------:R-:W-:Y:S02]  /*0390*/  UIADD3.X UR5, UPT, UPT, URZ, URZ, URZ, UP0, UP1 ;  /* 0x000000ffff057290 */ /* 0x000fe400087e24ff */
[----:B------:R-:W-:-:S04]  /*03a0*/  UIADD3 URZ, UP0, UPT, URZ, UR6, URZ ;  /* 0x00000006ffff7290 */ /* 0x000fc8000ff1e0ff */
[----:B------:R-:W-:-:S04]  /*03b0*/  UIMAD.WIDE.U32.X UR4, URZ, URZ, UR4, UP0 ;  /* 0x000000ffff0472a5 */ /* 0x000fc800080e0404 */
[----:B------:R-:W-:-:S04]  /*03c0*/  UISETP.NE.U32.AND UP0, UPT, UR4, 0x1, UPT ;  /* 0x000000010400788c */ /* 0x000fc8000bf05070 */
[----:B------:R-:W-:-:S09]  /*03d0*/  UISETP.NE.AND.EX UP0, UPT, UR5, URZ, UPT, UP0 ;  /* 0x000000ff0500728c */ /* 0x000fd2000bf05300 */
[----:B------:R-:W-:Y:S05]  /*03e0*/  BRA.U UP0, `(.L_x_3) ;  /* 0x0000000100847547 */ /* 0x000fea000b800000 */
[----:B------:R-:W-:Y:S02]  /*03f0*/  IMAD.MOV.U32 R7, RZ, RZ, 0x7fffffff ;  /* 0x7fffffffff077424 */ /* 0x000fe400078e00ff */
[----:B------:R-:W-:-:S03]  /*0400*/  IMAD.MOV.U32 R17, RZ, RZ, 0x15 ;  /* 0x00000015ff117424 */ /* 0x000fc600078e00ff */
[----:B------:R-:W-:-:S04]  /*0410*/  LEA.HI.SX32 R0, R7, 0x1, 0x1 ;  /* 0x0000000107007811 */ /* 0x000fc800078f0aff */
[----:B------:R-:W-:-:S13]  /*0420*/  ISETP.NE.AND P0, PT, R0, 0x1, PT ;  /* 0x000000010000780c */ /* 0x000fda0003f05270 */
[----:B------:R-:W-:Y:S05]  /*0430*/  @P0 BRA `(.L_x_3) ;  /* 0x0000000000700947 */ /* 0x000fea0003800000 */
[----:B------:R-:W-:Y:S01]  /*0440*/  MOV R3, 0x1 ;  /* 0x0000000100037802 */ /* 0x000fe20000000f00 */
[----:B------:R-:W-:Y:S02]  /*0450*/  IMAD.MOV.U32 R2, RZ, RZ, 0x0 ;  /* 0x00000000ff027424 */ /* 0x000fe400078e00ff */
[----:B------:R-:W-:Y:S02]  /*0460*/  IMAD.MOV.U32 R17, RZ, RZ, 0x16 ;  /* 0x00000016ff117424 */ /* 0x000fe400078e00ff */
[----:B------:R-:W-:-:S05]  /*0470*/  IMAD.HI.U32 R2, R7, R7, R2 ;  /* 0x0000000707027227 */ /* 0x000fca00078e0002 */
[----:B------:R-:W-:-:S13]  /*0480*/  ISETP.NE.AND P0, PT, R2, 0x40000000, PT ;  /* 0x400000000200780c */ /* 0x000fda0003f05270 */
[----:B------:R-:W-:Y:S05]  /*0490*/  @P0 BRA `(.L_x_3) ;  /* 0x0000000000580947 */ /* 0x000fea0003800000 */
[----:B------:R-:W-:Y:S01]  /*04a0*/  UMOV UR4, 0xfffffffe ;  /* 0xfffffffe00047882 */ /* 0x000fe20000000000 */
[----:B------:R-:W-:Y:S01]  /*04b0*/  UMOV UR5, 0x0 ;  /* 0x0000000000057882 */ /* 0x000fe20000000000 */
[----:B------:R-:W-:Y:S01]  /*04c0*/  IMAD.MOV.U32 R17, RZ, RZ, 0x17 ;  /* 0x00000017ff117424 */ /* 0x000fe200078e00ff */
[----:B------:R-:W-:-:S04]  /*04d0*/  UIMAD.WIDE.U32 UR4, UP0, URZ, -0x1, UR4 ;  /* 0xffffffffff0478a5 */ /* 0x000fc8000f800004 */
[----:B------:R-:W-:-:S04]  /*04e0*/  UIADD3 UR6, UP1, UPT, UR5, 0x1, URZ ;  /* 0x0000000105067890 */ /* 0x000fc8000ff3e0ff */
[----:B------:R-:W-:Y:S02]  /*04f0*/  UIADD3.X UR7, UPT, UPT, URZ, URZ, URZ, UP0, UP1 ;  /* 0x000000ffff077290 */ /* 0x000fe400087e24ff */
[----:B------:R-:W-:-:S04]  /*0500*/  UIADD3 URZ, UP0, UPT, UR4, 0x1, URZ ;  /* 0x0000000104ff7890 */ /* 0x000fc8000ff1e0ff */
[----:B------:R-:W-:-:S04]  /*0510*/  UIMAD.WIDE.U32.X UR4, URZ, 0x7fffffff, UR6, UP0 ;  /* 0x7fffffffff0478a5 */ /* 0x000fc800080e0406 */
[----:B------:R-:W-:-:S04]  /*0520*/  UISETP.NE.U32.AND UP0, UPT, UR4, 0x1, UPT ;  /* 0x000000010400788c */ /* 0x000fc8000bf05070 */
[----:B------:R-:W-:-:S09]  /*0530*/  UISETP.NE.AND.EX UP0, UPT, UR5, URZ, UPT, UP0 ;  /* 0x000000ff0500728c */ /* 0x000fd2000bf05300 */
[----:B------:R-:W-:Y:S05]  /*0540*/  BRA.U UP0, `(.L_x_3) ;  /* 0x00000001002c7547 */ /* 0x000fea000b800000 */
[----:B------:R-:W-:Y:S01]  /*0550*/  MOV R3, 0x7ffffffe ;  /* 0x7ffffffe00037802 */ /* 0x000fe20000000f00 */
[----:B------:R-:W-:Y:S02]  /*0560*/  IMAD.MOV.U32 R2, RZ, RZ, -0x7fffffff ;  /* 0x80000001ff027424 */ /* 0x000fe400078e00ff */
[----:B------:R-:W-:Y:S02]  /*0570*/  IMAD.MOV.U32 R17, RZ, RZ, 0x18 ;  /* 0x00000018ff117424 */ /* 0x000fe400078e00ff */
[----:B------:R-:W-:-:S05]  /*0580*/  IMAD.WIDE.U32 R4, P1, R7, -0x1, R2 ;  /* 0xffffffff07047825 */ /* 0x000fca0007820002 */
[----:B------:R-:W-:-:S04]  /*0590*/  IADD3 R2, P0, PT, R5, 0x1, RZ ;  /* 0x0000000105027810 */ /* 0x000fc80007f1e0ff */
[----:B------:R-:W-:Y:S02]  /*05a0*/  IADD3.X R3, PT, PT, RZ, RZ, RZ, P1, P0 ;  /* 0x000000ffff037210 */ /* 0x000fe40000fe04ff */
[----:B------:R-:W-:-:S05]  /*05b0*/  IADD3 RZ, P0, PT, R4, -0x2, RZ ;  /* 0xfffffffe04ff7810 */ /* 0x000fca0007f1e0ff */
[----:B------:R-:W-:-:S03]  /*05c0*/  IMAD.WIDE.U32.X R2, R7, 0x7fffffff, R2, P0 ;  /* 0x7fffffff07027825 */ /* 0x000fc600000e0402 */
[----:B------:R-:W-:-:S04]  /*05d0*/  ISETP.NE.U32.AND P0, PT, R2, RZ, PT ;  /* 0x000000ff0200720c */ /* 0x000fc80003f05070 */
[----:B------:R-:W-:-:S13]  /*05e0*/  ISETP.NE.AND.EX P0, PT, R3, 0x40000000, PT, P0 ;  /* 0x400000000300780c */ /* 0x000fda0003f05300 */
[----:B------:R-:W-:-:S07]  /*05f0*/  @!P0 IMAD.MOV.U32 R17, RZ, RZ, RZ ;  /* 0x000000ffff118224 */ /* 0x000fce00078e00ff */
.L_x_3:
[----:B------:R-:W-:-:S13]  /*0600*/  ISETP.NE.AND P0, PT, R17, RZ, PT ;  /* 0x000000ff1100720c */ /* 0x000fda0003f05270 */
[----:B------:R-:W-:Y:S05]  /*0610*/  @!P0 BRA `(.L_x_4) ;  /* 0x00000000002c8947 */ /* 0x000fea0003800000 */
[----:B------:R-:W-:Y:S01]  /*0620*/  MOV R0, 0x0 ;  /* 0x0000000000007802 */ /* 0x000fe20000000f00 */
[----:B------:R-:W1:Y:S01]  /*0630*/  LDCU.64 UR4, c[0x4][0x20] ;  /* 0x01000400ff0477ac */ /* 0x000e620008000a00 */
[----:B------:R-:W-:Y:S02]  /*0640*/  CS2R R6, SRZ ;  /* 0x0000000000067805 */ /* 0x000fe4000001ff00 */
[----:B------:R2:W3:Y:S01]  /*0650*/  LDC.64 R2, c[0x4][R0] ;  /* 0x0100000000027b82 */ /* 0x0004e20000000a00 */
[----:B-1----:R-:W-:Y:S01]  /*0660*/  IMAD.U32 R4, RZ, RZ, UR4 ;  /* 0x00000004ff047e24 */ /* 0x002fe2000f8e00ff */
[----:B--2---:R-:W-:-:S07]  /*0670*/  MOV R5, UR5 ;  /* 0x0000000500057c02 */ /* 0x004fce0008000f00 */
[----:B------:R-:W-:-:S07]  /*0680*/  LEPC R20, `(.L_x_5) ;  /* 0x000000001014794e */ /* 0x000fce0000000000 */
[----:B0--3--:R-:W-:Y:S05]  /*0690*/  CALL.ABS.NOINC R2 ;  /* 0x0000000002007343 */ /* 0x009fea0003c00000 */
.L_x_5:
[----:B------:R-:W0:Y:S02]  /*06a0*/  LDC.64 R2, c[0x0][0x380] ;  /* 0x0000e000ff027b82 */ /* 0x000e240000000a00 */
[----:B0-----:R-:W-:Y:S01]  /*06b0*/  STG.E desc[UR36][R2.64], R17 ;  /* 0x0000001102007986 */ /* 0x001fe2000c101924 */
[----:B------:R-:W-:Y:S05]  /*06c0*/  EXIT ;  /* 0x000000000000794d */ /* 0x000fea0003800000 */
.L_x_4:
[----:B------:R-:W-:-:S07]  /*06d0*/  MOV R2, 0x6f0 ;  /* 0x000006f000027802 */ /* 0x000fce0000000f00 */
[----:B0-----:R-:W-:Y:S05]  /*06e0*/  CALL.REL.NOINC `($__internal_0_$__cuda_sm20_div_s16) ;  /* 0x0000003800d87944 */ /* 0x001fea0003c00000 */
[----:B------:R-:W-:Y:S01]  /*06f0*/  PRMT R0, R4, 0x9910, RZ ;  /* 0x0000991004007816 */ /* 0x000fe200000000ff */
[----:B------:R-:W-:-:S03]  /*0700*/  IMAD.MOV.U32 R17, RZ, RZ, 0x1 ;  /* 0x00000001ff117424 */ /* 0x000fc600078e00ff */
[----:B------:R-:W-:-:S13]  /*0710*/  ISETP.NE.AND P0, PT, R0, 0x2, PT ;  /* 0x000000020000780c */ /* 0x000fda0003f05270 */
[----:B------:R-:W-:Y:S05]  /*0720*/  @P0 BRA `(.L_x_6) ;  /* 0x00000000008c0947 */ /* 0x000fea0003800000 */
[----:B------:R-:W-:-:S07]  /*0730*/  MOV R2, 0x750 ;  /* 0x0000075000027802 */ /* 0x000fce0000000f00 */
[----:B------:R-:W-:Y:S05]  /*0740*/  CALL.REL.NOINC `($__internal_2_$__cuda_sm20_div_u16) ;  /* 0x0000003c00cc7944 */ /* 0x000fea0003c00000 */
[----:B------:R-:W-:Y:S01]  /*0750*/  PRMT R0, R4, 0x9910, RZ ;  /* 0x0000991004007816 */ /* 0x000fe200000000ff */
[----:B------:R-:W-:-:S03]  /*0760*/  IMAD.MOV.U32 R17, RZ, RZ, 0x2 ;  /* 0x00000002ff117424 */ /* 0x000fc600078e00ff */
[----:B------:R-:W-:-:S13]  /*0770*/  ISETP.NE.AND P0, PT, R0, 0x2, PT ;  /* 0x000000020000780c */ /* 0x000fda0003f05270 */
[----:B------:R-:W-:Y:S05]  /*0780*/  @P0 BRA `(.L_x_6) ;  /* 0x0000000000740947 */ /* 0x000fea0003800000 */
[----:B------:R-:W0:Y:S01]  /*0790*/  I2F.U32.RP R0, 0x2 ;  /* 0x0000000200007906 */ /* 0x000e220000209000 */
[----:B------:R-:W-:Y:S02]  /*07a0*/  IMAD.MOV.U32 R4, RZ, RZ, -0x2 ;  /* 0xfffffffeff047424 */ /* 0x000fe400078e00ff */
[----:B------:R-:W-:-:S05]  /*07b0*/  IMAD.MOV.U32 R17, RZ, RZ, 0x3 ;  /* 0x00000003ff117424 */ /* 0x000fca00078e00ff */
[----:B0-----:R-:W0:Y:S02]  /*07c0*/  MUFU.RCP R0, R0 ;  /* 0x0000000000007308 */ /* 0x001e240000001000 */
[----:B0-----:R-:W-:-:S06]  /*07d0*/  VIADD R2, R0, 0xffffffe ;  /* 0x0ffffffe00027836 */ /* 0x001fcc0000000000 */
[----:B------:R0:W1:Y:S02]  /*07e0*/  F2I.FTZ.U32.TRUNC.NTZ R3, R2 ;  /* 0x0000000200037305 */ /* 0x000064000021f000 */
[----:B0-----:R-:W-:Y:S01]  /*07f0*/  IMAD.MOV.U32 R2, RZ, RZ, RZ ;  /* 0x000000ffff027224 */ /* 0x001fe200078e00ff */
[----:B-1----:R-:W-:-:S05]  /*0800*/  LEA R5, -R3, RZ, 0x1 ;  /* 0x000000ff03057211 */ /* 0x002fca00078e09ff */
[----:B------:R-:W-:-:S06]  /*0810*/  IMAD.HI.U32 R3, R3, R5, R2 ;  /* 0x0000000503037227 */ /* 0x000fcc00078e0002 */
[----:B------:R-:W-:-:S04]  /*0820*/  IMAD.HI.U32 R3, R3, 0x4, RZ ;  /* 0x0000000403037827 */ /* 0x000fc800078e00ff */
[----:B------:R-:W-:-:S05]  /*0830*/  IMAD R4, R3, R4, 0x4 ;  /* 0x0000000403047424 */ /* 0x000fca00078e0204 */
[----:B------:R-:W-:-:S13]  /*0840*/  ISETP.GE.U32.AND P0, PT, R4, 0x2, PT ;  /* 0x000000020400780c */ /* 0x000fda0003f06070 */
[----:B------:R-:W-:Y:S01]  /*0850*/  @P0 VIADD R4, R4, 0xfffffffe ;  /* 0xfffffffe04040836 */ /* 0x000fe20000000000 */
[----:B------:R-:W-:-:S04]  /*0860*/  @P0 IADD3 R3, PT, PT, R3, 0x1, RZ ;  /* 0x0000000103030810 */ /* 0x000fc80007ffe0ff */
[----:B------:R-:W-:-:S13]  /*0870*/  ISETP.GE.U32.AND P1, PT, R4, 0x2, PT ;  /* 0x000000020400780c */ /* 0x000fda0003f26070 */
[----:B------:R-:W-:-:S05]  /*0880*/  @P1 VIADD R3, R3, 0x1 ;  /* 0x0000000103031836 */ /* 0x000fca0000000000 */
[----:B------:R-:W-:-:S13]  /*0890*/  ISETP.NE.AND P0, PT, R3, 0x2, PT ;  /* 0x000000020300780c */ /* 0x000fda0003f05270 */
[----:B------:R-:W-:Y:S05]  /*08a0*/  @P0 BRA `(.L_x_6) ;  /* 0x00000000002c0947 */ /* 0x000fea0003800000 */
[----:B------:R-:W-:-:S07]  /*08b0*/  MOV R0, 0x8d0 ;  /* 0x000008d000007802 */ /* 0x000fce0000000f00 */
[----:B------:R-:W-:Y:S05]  /*08c0*/  CALL.REL.NOINC `($__internal_1_$__cuda_sm20_div_s64) ;  /* 0x0000003800787944 */ /* 0x000fea0003c00000 */
[----:B------:R-:W-:Y:S01]  /*08d0*/  ISETP.NE.U32.AND P0, PT, R4, 0x2, PT ;  /* 0x000000020400780c */ /* 0x000fe20003f05070 */
[----:B------:R-:W-:-:S03]  /*08e0*/  IMAD.MOV.U32 R17, RZ, RZ, 0x5 ;  /* 0x00000005ff117424 */ /* 0x000fc600078e00ff */
[----:B------:R-:W-:-:S13]  /*08f0*/  ISETP.NE.AND.EX P0, PT, R5, RZ, PT, P0 ;  /* 0x000000ff0500720c */ /* 0x000fda0003f05300 */
[----:B------:R-:W-:Y:S05]  /*0900*/  @P0 BRA `(.L_x_6) ;  /* 0x0000000000140947 */ /* 0x000fea0003800000 */
[----:B------:R-:W-:-:S07]  /*0910*/  MOV R0, 0x930 ;  /* 0x0000093000007802 */ /* 0x000fce0000000f00 */
[----:B------:R-:W-:Y:S05]  /*0920*/  CALL.REL.NOINC `($__internal_3_$__cuda_sm20_div_u64) ;  /* 0x0000003c006c7944 */ /* 0x000fea0003c00000 */
[----:B------:R-:W-:-:S04]  /*0930*/  ISETP.NE.U32.AND P0, PT, R4, 0x2, PT ;  /* 0x000000020400780c */ /* 0x000fc80003f05070 */
[----:B------:R-:W-:-:S04]  /*0940*/  ISETP.NE.AND.EX P0, PT, R5, RZ, PT, P0 ;  /* 0x000000ff0500720c */ /* 0x000fc80003f05300 */
[----:B------:R-:W-:-:S09]  /*0950*/  SEL R17, RZ, 0x6, !P0 ;  /* 0x00000006ff117807 */ /* 0x000fd20004000000 */
.L_x_6:
[----:B------:R-:W-:-:S13]  /*0960*/  ISETP.NE.AND P0, PT, R17, RZ, PT ;  /* 0x000000ff1100720c */ /* 0x000fda0003f05270 */
[----:B------:R-:W-:Y:S05]  /*0970*/  @!P0 BRA `(.L_x_7) ;  /* 0x00000000002c8947 */ /* 0x000fea0003800000 */
[----:B------:R-:W-:Y:S01]  /*0980*/  MOV R0, 0x0 ;  /* 0x0000000000007802 */ /* 0x000fe20000000f00 */
[----:B------:R-:W0:Y:S01]  /*0990*/  LDCU.64 UR4, c[0x4][0x38] ;  /* 0x01000700ff0477ac */ /* 0x000e220008000a00 */
[----:B------:R-:W-:Y:S02]  /*09a0*/  CS2R R6, SRZ ;  /* 0x0000000000067805 */ /* 0x000fe4000001ff00 */
[----:B------:R1:W2:Y:S01]  /*09b0*/  LDC.64 R2, c[0x4][R0] ;  /* 0x0100000000027b82 */ /* 0x0002a20000000a00 */
[----:B0-----:R-:W-:Y:S01]  /*09c0*/  MOV R4, UR4 ;  /* 0x0000000400047c02 */ /* 0x001fe20008000f00 */
[----:B-1----:R-:W-:-:S07]  /*09d0*/  IMAD.U32 R5, RZ, RZ, UR5 ;  /* 0x00000005ff057e24 */ /* 0x002fce000f8e00ff */
[----:B------:R-:W-:-:S07]  /*09e0*/  LEPC R20, `(.L_x_8) ;  /* 0x000000001014794e */ /* 0x000fce0000000000 */
[----:B--2---:R-:W-:Y:S05]  /*09f0*/  CALL.ABS.NOINC R2 ;  /* 0x0000000002007343 */ /* 0x004fea0003c00000 */
.L_x_8:
[----:B------:R-:W0:Y:S02]  /*0a00*/  LDC.64 R2, c[0x0][0x380] ;  /* 0x0000e000ff027b82 */ /* 0x000e240000000a00 */
[----:B0-----:R-:W-:Y:S01]  /*0a10*/  STG.E desc[UR36][R2.64], R17 ;  /* 0x0000001102007986 */ /* 0x001fe2000c101924 */
[----:B------:R-:W-:Y:S05]  /*0a20*/  EXIT ;  /* 0x000000000000794d */ /* 0x000fea0003800000 */
.L_x_7:
[----:B------:R-:W-:-:S07]  /*0a30*/  MOV R5, 0xa50 ;  /* 0x00000a5000057802 */ /* 0x000fce0000000f00 */
[----:B------:R-:W-:Y:S05]  /*0a40*/  CALL.REL.NOINC `($__internal_10_$__cuda_sm20_rem_s16) ;  /* 0x0000005000787944 */ /* 0x000fea0003c00000 */
[----:B------:R-:W-:Y:S01]  /*0a50*/  PRMT R0, R4, 0x9910, RZ ;  /* 0x0000991004007816 */ /* 0x000fe200000000ff */
[----:B------:R-:W-:-:S03]  /*0a60*/  IMAD.MOV.U32 R17, RZ, RZ, 0x1 ;  /* 0x00000001ff117424 */ /* 0x000fc600078e00ff */
[----:B------:R-:W-:-:S13]  /*0a70*/  ISETP.NE.AND P0, PT, R0, 0x1, PT ;  /* 0x000000010000780c */ /* 0x000fda0003f05270 */
[----:B------:R-:W-:Y:S05]  /*0a80*/  @P0 BRA `(.L_x_9) ;  /* 0x0000000000880947 */ /* 0x000fea0003800000 */
[----:B------:R-:W-:-:S07]  /*0a90*/  MOV R5, 0xab0 ;  /* 0x00000ab000057802 */ /* 0x000fce0000000f00 */
[----:B------:R-:W-:Y:S05]  /*0aa0*/  CALL.REL.NOINC `($__internal_12_$__cuda_sm20_rem_u16) ;  /* 0x0000005400687944 */ /* 0x000fea0003c00000 */
[----:B------:R-:W-:Y:S01]  /*0ab0*/  PRMT R0, R4, 0x9910, RZ ;  /* 0x0000991004007816 */ /* 0x000fe200000000ff */
[----:B------:R-:W-:-:S03]  /*0ac0*/  IMAD.MOV.U32 R17, RZ, RZ, 0x2 ;  /* 0x00000002ff117424 */ /* 0x000fc600078e00ff */
[----:B------:R-:W-:-:S13]  /*0ad0*/  ISETP.NE.AND P0, PT, R0, 0x1, PT ;  /* 0x000000010000780c */ /* 0x000fda0003f05270 */
[----:B------:R-:W-:Y:S05]  /*0ae0*/  @P0 BRA `(.L_x_9) ;  /* 0x0000000000700947 */ /* 0x000fea0003800000 */
[----:B------:R-:W0:Y:S01]  /*0af0*/  I2F.U32.RP R4, 0x2 ;  /* 0x0000000200047906 */ /* 0x000e220000209000 */
[----:B------:R-:W-:-:S07]  /*0b00*/  IMAD.MOV.U32 R17, RZ, RZ, 0x3 ;  /* 0x00000003ff117424 */ /* 0x000fce00078e00ff */
[----:B0-----:R-:W0:Y:S02]  /*0b10*/  MUFU.RCP R4, R4 ;  /* 0x0000000400047308 */ /* 0x001e240000001000 */
[----:B0-----:R-:W-:-:S06]  /*0b20*/  IADD3 R2, PT, PT, R4, 0xffffffe, RZ ;  /* 0x0ffffffe04027810 */ /* 0x001fcc0007ffe0ff */
[----:B------:R0:W1:Y:S02]  /*0b30*/  F2I.FTZ.U32.TRUNC.NTZ R3, R2 ;  /* 0x0000000200037305 */ /* 0x000064000021f000 */
[----:B0-----:R-:W-:Y:S02]  /*0b40*/  IMAD.MOV.U32 R2, RZ, RZ, RZ ;  /* 0x000000ffff027224 */ /* 0x001fe400078e00ff */
[----:B-1----:R-:W-:-:S04]  /*0b50*/  IMAD.U32 R5, R3, -0x2, RZ ;  /* 0xfffffffe03057824 */ /* 0x002fc800078e00ff */
[----:B------:R-:W-:-:S04]  /*0b60*/  IMAD.HI.U32 R0, R3, R5, R2 ;  /* 0x0000000503007227 */ /* 0x000fc800078e0002 */
[----:B------:R-:W-:Y:S02]  /*0b70*/  IMAD.MOV.U32 R3, RZ, RZ, -0x2 ;  /* 0xfffffffeff037424 */ /* 0x000fe400078e00ff */
[----:B------:R-:W-:-:S04]  /*0b80*/  IMAD.HI.U32 R0, R0, 0x5, RZ ;  /* 0x0000000500007827 */ /* 0x000fc800078e00ff */
[----:B------:R-:W-:-:S05]  /*0b90*/  IMAD R0, R0, R3, 0x5 ;  /* 0x0000000500007424 */ /* 0x000fca00078e0203 */
[----:B------:R-:W-:-:S13]  /*0ba0*/  ISETP.GE.U32.AND P0, PT, R0, 0x2, PT ;  /* 0x000000020000780c */ /* 0x000fda0003f06070 */
[----:B------:R-:W-:-:S04]  /*0bb0*/  @P0 IADD3 R0, PT, PT, R0, -0x2, RZ ;  /* 0xfffffffe00000810 */ /* 0x000fc80007ffe0ff */
[----:B------:R-:W-:-:S13]  /*0bc0*/  ISETP.GE.U32.AND P0, PT, R0, 0x2, PT ;  /* 0x000000020000780c */ /* 0x000fda0003f06070 */
[----:B------:R-:W-:-:S05]  /*0bd0*/  @P0 VIADD R0, R0, 0xfffffffe ;  /* 0xfffffffe00000836 */ /* 0x000fca0000000000 */
[----:B------:R-:W-:-:S13]  /*0be0*/  ISETP.NE.AND P0, PT, R0, 0x1, PT ;  /* 0x000000010000780c */ /* 0x000fda0003f05270 */
[----:B------:R-:W-:Y:S05]  /*0bf0*/  @P0 BRA `(.L_x_9) ;  /* 0x00000000002c0947 */ /* 0x000fea0003800000 */
[----:B------:R-:W-:-:S07]  /*0c00*/  MOV R0, 0xc20 ;  /* 0x00000c2000007802 */ /* 0x000fce0000000f00 */
[----:B------:R-:W-:Y:S05]  /*0c10*/  CALL.REL.NOINC `($__internal_11_$__cuda_sm20_rem_s64) ;  /* 0x0000005000287944 */ /* 0x000fea0003c00000 */
[----:B------:R-:W-:Y:S01]  /*0c20*/  ISETP.NE.U32.AND P0, PT, R4, 0x1, PT ;  /* 0x000000010400780c */ /* 0x000fe20003f05070 */
[----:B------:R-:W-:-:S03]  /*0c30*/  IMAD.MOV.U32 R17, RZ, RZ, 0x5 ;  /* 0x00000005ff117424 */ /* 0x000fc600078e00ff */
[----:B------:R-:W-:-:S13]  /*0c40*/  ISETP.NE.AND.EX P0, PT, R5, RZ, PT, P0 ;  /* 0x000000ff0500720c */ /* 0x000fda0003f05300 */
[----:B------:R-:W-:Y:S05]  /*0c50*/  @P0 BRA `(.L_x_9) ;  /* 0x0000000000140947 */ /* 0x000fea0003800000 */
[----:B------:R-:W-:-:S07]  /*0c60*/  MOV R0, 0xc80 ;  /* 0x00000c8000007802 */ /* 0x000fce0000000f00 */
[----:B------:R-:W-:Y:S05]  /*0c70*/  CALL.REL.NOINC `($__internal_13_$__cuda_sm20_rem_u64) ;  /* 0x0000005400187944 */ /* 0x000fea0003c00000 */
[----:B------:R-:W-:-:S04]  /*0c80*/  ISETP.NE.U32.AND P0, PT, R4, 0x1, PT ;  /* 0x000000010400780c */ /* 0x000fc80003f05070 */
[----:B------:R-:W-:-:S04]  /*0c90*/  ISETP.NE.AND.EX P0, PT, R5, RZ, PT, P0 ;  /* 0x000000ff0500720c */ /* 0x000fc80003f05300 */
[----:B------:R-:W-:-:S09]  /*0ca0*/  SEL R17, RZ, 0x6, !P0 ;  /* 0x00000006ff117807 */ /* 0x000fd20004000000 */
.L_x_9:
        /* <DEDUP_REMOVED lines=10> */
.L_x_11:
[----:B------:R-:W0:Y:S02]  /*0d50*/  LDC.64 R2, c[0x0][0x380] ;  /* 0x0000e000ff027b82 */ /* 0x000e240000000a00 */
[----:B0-----:R-:W-:Y:S01]  /*0d60*/  STG.E desc[UR36][R2.64], R17 ;  /* 0x0000001102007986 */ /* 0x001fe2000c101924 */
[----:B------:R-:W-:Y:S05]  /*0d70*/  EXIT ;  /* 0x000000000000794d */ /* 0x000fea0003800000 */
.L_x_10:
[----:B------:R-:W-:-:S05]  /*0d80*/  IMAD.MOV.U32 R17, RZ, RZ, RZ ;  /* 0x000000ffff117224 */ /* 0x000fca00078e00ff */
[----:B------:R-:W-:-:S13]  /*0d90*/  ISETP.NE.AND P0, PT, R17, RZ, PT ;  /* 0x000000ff1100720c */ /* 0x000fda0003f05270 */
[----:B------:R-:W-:Y:S05]  /*0da0*/  @!P0 BRA `(.L_x_12) ;  /* 0x00000000002c8947 */ /* 0x000fea0003800000 */
[----:B------:R-:W-:Y:S01]  /*0db0*/  MOV R0, 0x0 ;  /* 0x0000000000007802 */ /* 0x000fe20000000f00 */
[----:B------:R-:W0:Y:S01]  /*0dc0*/  LDCU.64 UR4, c[0x4][0x58] ;  /* 0x01000b00ff0477ac */ /* 0x000e220008000a00 */
[----:B------:R-:W-:Y:S02]  /*0dd0*/  CS2R R6, SRZ ;  /* 0x0000000000067805 */ /* 0x000fe4000001ff00 */
[----:B------:R1:W2:Y:S01]  /*0de0*/  LDC.64 R2, c[0x4][R0] ;  /* 0x0100000000027b82 */ /* 0x0002a20000000a00 */
[----:B0-----:R-:W-:Y:S01]  /*0df0*/  IMAD.U32 R4, RZ, RZ, UR4 ;  /* 0x00000004ff047e24 */ /* 0x001fe2000f8e00ff */
[----:B-1----:R-:W-:-:S07]  /*0e00*/  MOV R5, UR5 ;  /* 0x0000000500057c02 */ /* 0x002fce0008000f00 */
[----:B------:R-:W-:-:S07]  /*0e10*/  LEPC R20, `(.L_x_13) ;  /* 0x000000001014794e */ /* 0x000fce0000000000 */
[----:B--2---:R-:W-:Y:S05]  /*0e20*/  CALL.ABS.NOINC R2 ;  /* 0x0000000002007343 */ /* 0x004fea0003c00000 */
.L_x_13:
[----:B------:R-:W0:Y:S02]  /*0e30*/  LDC.64 R2, c[0x0][0x380] ;  /* 0x0000e000ff027b82 */ /* 0x000e240000000a00 */
[----:B0-----:R-:W-:Y:S01]  /*0e40*/  STG.E desc[UR36][R2.64], R17 ;  /* 0x0000001102007986 */ /* 0x001fe2000c101924 */
[----:B------:R-:W-:Y:S05]  /*0e50*/  EXIT ;  /* 0x000000000000794d */ /* 0x000fea0003800000 */
.L_x_12:
[----:B------:R-:W-:-:S05]  /*0e60*/  IMAD.MOV.U32 R17, RZ, RZ, RZ ;  /* 0x000000ffff117224 */ /* 0x000fca00078e00ff */
[----:B------:R-:W-:-:S13]  /*0e70*/  ISETP.NE.AND P0, PT, R17, RZ, PT ;  /* 0x000000ff1100720c */ /* 0x000fda0003f05270 */
[----:B------:R-:W-:Y:S05]  /*0e80*/  @!P0 BRA `(.L_x_14) ;  /* 0x00000000002c8947 */ /* 0x000fea0003800000 */
[----:B------:R-:W-:Y:S01]  /*0e90*/  MOV R0, 0x0 ;  /* 0x0000000000007802 */ /* 0x000fe20000000f00 */
[----:B------:R-:W0:Y:S01]  /*0ea0*/  LDCU.64 UR4, c[0x4][0x60] ;  /* 0x01000c00ff0477ac */ /* 0x000e220008000a00 */
[----:B------:R-:W-:Y:S02]  /*0eb0*/  CS2R R6, SRZ ;  /* 0x0000000000067805 */ /* 0x000fe4000001ff00 */
[----:B------:R1:W2:Y:S01]  /*0ec0*/  LDC.64 R2, c[0x4][R0] ;  /* 0x0100000000027b82 */ /* 0x0002a20000000a00 */
[----:B0-----:R-:W-:Y:S02]  /*0ed0*/  IMAD.U32 R4, RZ, RZ, UR4 ;  /* 0x00000004ff047e24 */ /* 0x001fe4000f8e00ff */
[----:B-1----:R-:W-:-:S07]  /*0ee0*/  IMAD.U32 R5, RZ, RZ, UR5 ;  /* 0x00000005ff057e24 */ /* 0x002fce000f8e00ff */
[----:B------:R-:W-:-:S07]  /*0ef0*/  LEPC R20, `(.L_x_15) ;  /* 0x000000001014794e */ /* 0x000fce0000000000 */
[----:B--2---:R-:W-:Y:S05]  /*0f00*/  CALL.ABS.NOINC R2 ;  /* 0x0000000002007343 */ /* 0x004fea0003c00000 */
.L_x_15:
[----:B------:R-:W0:Y:S02]  /*0f10*/  LDC.64 R2, c[0x0][0x380] ;  /* 0x0000e000ff027b82 */ /* 0x000e240000000a00 */
[----:B0-----:R-:W-:Y:S01]  /*0f20*/  STG.E desc[UR36][R2.64], R17 ;  /* 0x0000001102007986 */ /* 0x001fe2000c101924 */
[----:B------:R-:W-:Y:S05]  /*0f30*/  EXIT ;  /* 0x000000000000794d */ /* 0x000fea0003800000 */
.L_x_14:
[----:B------:R-:W-:Y:S02]  /*0f40*/  HFMA2 R0, -RZ, RZ, 3.390625, 0 ;  /* 0x42c80000ff007431 */ /* 0x000fe400000001ff */
[----:B------:R-:W-:Y:S01]  /*0f50*/  IMAD.MOV.U32 R3, RZ, RZ, -0x3ee00000 ;  /* 0xc1200000ff037424 */ /* 0x000fe200078e00ff */
[----:B------:R-:W-:Y:S01]  /*0f60*/  UMOV UR6, 0xeb1c432d ;  /* 0xeb1c432d00067882 */ /* 0x000fe20000000000 */
[----:B------:R-:W-:Y:S01]  /*0f70*/  UMOV UR7, 0x3f1a36e2 ;  /* 0x3f1a36e200077882 */ /* 0x000fe20000000000 */
[----:B------:R-:W-:Y:S02]  /*0f80*/  IMAD.MOV.U32 R17, RZ, RZ, 0x1 ;  /* 0x00000001ff117424 */ /* 0x000fe400078e00ff */
[----:B------:R-:W-:-:S05]  /*0f90*/  LOP3.LUT R0, R0, 0x80000000, R3, 0xb8, !PT ;  /* 0x8000000000007812 */ /* 0x000fca00078eb803 */
[----:B------:R-:W-:-:S04]  /*0fa0*/  FADD R0, R0, 100 ;  /* 0x42c8000000007421 */ /* 0x000fc80000000000 */
[----:B------:R-:W0:Y:S02]  /*0fb0*/  F2F.F64.F32 R2, R0 ;  /* 0x0000000000027310 */ /* 0x000e240000201800 */
[----:B0-----:R-:W-:-:S14]  /*0fc0*/  DSETP.GEU.AND P0, PT, R2, UR6, PT ;  /* 0x0000000602007e2a */ /* 0x001fdc000bf0e000 */
[----:B------:R-:W-:Y:S05]  /*0fd0*/  @P0 BRA `(.L_x_16) ;  /* 0x0000000000200947 */ /* 0x000fea0003800000 */
[----:B------:R-:W-:Y:S01]  /*0fe0*/  UMOV UR4, 0x40590000 ;  /* 0x4059000000047882 */ /* 0x000fe20000000000 */
[----:B------:R-:W-:Y:S01]  /*0ff0*/  UMOV UR5, 0xc0240000 ;  /* 0xc024000000057882 */ /* 0x000fe20000000000 */
[----:B------:R-:W-:Y:S01]  /*1000*/  MOV R2, RZ ;  /* 0x000000ff00027202 */ /* 0x000fe20000000f00 */
[----:B------:R-:W-:-:S06]  /*1010*/  ULOP3.LUT UR4, UR4, 0x80000000, UR5, 0xb8, !UPT ;  /* 0x8000000004047892 */ /* 0x000fcc000f8eb805 */
[----:B------:R-:W-:-:S06]  /*1020*/  IMAD.U32 R3, RZ, RZ, UR4 ;  /* 0x00000004ff037e24 */ /* 0x000fcc000f8e00ff */
[----:B------:R-:W-:-:S08]  /*1030*/  DADD R2, R2, 100 ;  /* 0x4059000002027429 */ /* 0x000fd00000000000 */
[----:B------:R-:W-:-:S06]  /*1040*/  DSETP.GEU.AND P0, PT, R2, UR6, PT ;  /* 0x0000000602007e2a */ /* 0x000fcc000bf0e000 */
[----:B------:R-:W-:-:S08]  /*1050*/  SEL R17, RZ, 0x2, !P0 ;  /* 0x00000002ff117807 */ /* 0x000fd00004000000 */
.L_x_16:
        /* <DEDUP_REMOVED lines=10> */
.L_x_18:
[----:B------:R-:W0:Y:S02]  /*1100*/  LDC.64 R2, c[0x0][0x380] ;  /* 0x0000e000ff027b82 */ /* 0x000e240000000a00 */
[----:B0-----:R-:W-:Y:S01]  /*1110*/  STG.E desc[UR36][R2.64], R17 ;  /* 0x0000001102007986 */ /* 0x001fe2000c101924 */
[----:B------:R-:W-:Y:S05]  /*1120*/  EXIT ;  /* 0x000000000000794d */ /* 0x000fea0003800000 */
.L_x_17:
[----:B------:R-:W0:Y:S01]  /*1130*/  MUFU.TANH R0, 0.78539818525314331055 ;  /* 0x3f490fdb00007908 */ /* 0x000e220000002400 */
[----:B------:R-:W-:Y:S02]  /*1140*/  HFMA2 R3, -RZ, RZ, 1.546875, 0.9677734375 ;  /* 0x3e303bbeff037431 */ /* 0x000fe400000001ff */
[----:B------:R-:W-:Y:S02]  /*1150*/  IMAD.MOV.U32 R4, RZ, RZ, 0x40000000 ;  /* 0x40000000ff047424 */ /* 0x000fe400078e00ff */
[----:B------:R-:W-:Y:S02]  /*1160*/  IMAD.MOV.U32 R17, RZ, RZ, 0x1 ;  /* 0x00000001ff117424 */ /* 0x000fe400078e00ff */
[----:B------:R-:W-:-:S04]  /*1170*/  FFMA R3, -R4, R3, 1 ;  /* 0x3f80000004037423 */ /* 0x000fc80000000103 */
[----:B0-----:R-:W-:-:S06]  /*1180*/  FADD R3, R0, -|R3| ;  /* 0xc000000300037221 */ /* 0x001fcc0000000000 */
[----:B------:R-:W0:Y:S02]  /*1190*/  F2F.F64.F32 R2, R3 ;  /* 0x0000000300027310 */ /* 0x000e240000201800 */
[----:B0-----:R-:W-:-:S14]  /*11a0*/  DSETP.GEU.AND P0, PT, R2, UR6, PT ;  /* 0x0000000602007e2a */ /* 0x001fdc000bf0e000 */
[----:B------:R-:W-:Y:S05]  /*11b0*/  @P0 BRA `(.L_x_19) ;  /* 0x0000000000500947 */ /* 0x000fea0003800000 */
[----:B------:R-:W0:Y:S01]  /*11c0*/  MUFU.TANH R2, RZ ;  /* 0x000000ff00027308 */ /* 0x000e220000002400 */
[----:B------:R-:W-:-:S07]  /*11d0*/  IMAD.MOV.U32 R17, RZ, RZ, 0x2 ;  /* 0x00000002ff117424 */ /* 0x000fce00078e00ff */
[----:B0-----:R-:W0:Y:S02]  /*11e0*/  F2F.F64.F32 R2, R2 ;  /* 0x0000000200027310 */ /* 0x001e240000201800 */
[----:B0-----:R-:W-:-:S14]  /*11f0*/  DSETP.GEU.AND P0, PT, R2, UR6, PT ;  /* 0x0000000602007e2a */ /* 0x001fdc000bf0e000 */
[----:B------:R-:W-:Y:S05]  /*1200*/  @P0 BRA `(.L_x_19) ;  /* 0x00000000003c0947 */ /* 0x000fea0003800000 */
[----:B------:R-:W0:Y:S01]  /*1210*/  MUFU.TANH R0, 3.1415927410125732422 ;  /* 0x40490fdb00007908 */ /* 0x000e220000002400 */
[----:B------:R-:W-:Y:S01]  /*1220*/  IMAD.MOV.U32 R3, RZ, RZ, 0x3af45031 ;  /* 0x3af45031ff037424 */ /* 0x000fe200078e00ff */
[----:B------:R-:W-:-:S03]  /*1230*/  MOV R17, 0x3 ;  /* 0x0000000300117802 */ /* 0x000fc60000000f00 */
[----:B------:R-:W-:-:S04]  /*1240*/  FFMA R3, -R4, R3, 1 ;  /* 0x3f80000004037423 */ /* 0x000fc80000000103 */
[----:B0-----:R-:W-:-:S06]  /*1250*/  FADD R3, R0, -|R3| ;  /* 0xc000000300037221 */ /* 0x001fcc0000000000 */
[----:B------:R-:W0:Y:S02]  /*1260*/  F2F.F64.F32 R2, R3 ;  /* 0x0000000300027310 */ /* 0x000e240000201800 */
[----:B0-----:R-:W-:-:S14]  /*1270*/  DSETP.GEU.AND P0, PT, R2, UR6, PT ;  /* 0x0000000602007e2a */ /* 0x001fdc000bf0e000 */
[----:B------:R-:W-:Y:S05]  /*1280*/  @P0 BRA `(.L_x_19) ;  /* 0x00000000001c0947 */ /* 0x000fea0003800000 */
[----:B------:R-:W0:Y:S01]  /*1290*/  MUFU.TANH R0, 1.5707963705062866211 ;  /* 0x3fc90fdb00007908 */ /* 0x000e220000002400 */
[----:B------:R-:W-:-:S04]  /*12a0*/  IMAD.MOV.U32 R3, RZ, RZ, 0x3d29ac0a ;  /* 0x3d29ac0aff037424 */ /* 0x000fc800078e00ff */
[----:B------:R-:W-:-:S04]  /*12b0*/  FFMA R3, -R4, R3, 1 ;  /* 0x3f80000004037423 */ /* 0x000fc80000000103 */
[----:B0-----:R-:W-:-:S06]  /*12c0*/  FADD R3, R0, -|R3| ;  /* 0xc000000300037221 */ /* 0x001fcc0000000000 */
[----:B------:R-:W0:Y:S02]  /*12d0*/  F2F.F64.F32 R2, R3 ;  /* 0x0000000300027310 */ /* 0x000e240000201800 */
[----:B0-----:R-:W-:-:S06]  /*12e0*/  DSETP.GEU.AND P0, PT, R2, UR6, PT ;  /* 0x0000000602007e2a */ /* 0x001fcc000bf0e000 */
[----:B------:R-:W-:-:S08]  /*12f0*/  SEL R17, RZ, 0x4, !P0 ;  /* 0x00000004ff117807 */ /* 0x000fd00004000000 */
.L_x_19:
        /* <DEDUP_REMOVED lines=10> */
.L_x_21:
[----:B------:R-:W0:Y:S02]  /*13a0*/  LDC.64 R2, c[0x0][0x380] ;  /* 0x0000e000ff027b82 */ /* 0x000e240000000a00 */
[----:B0-----:R-:W-:Y:S01]  /*13b0*/  STG.E desc[UR36][R2.64], R17 ;  /* 0x0000001102007986 */ /* 0x001fe2000c101924 */
[----:B------:R-:W-:Y:S05]  /*13c0*/  EXIT ;  /* 0x000000000000794d */ /* 0x000fea0003800000 */
.L_x_20:
[----:B------:R-:W-:Y:S01]  /*13d0*/  FFMA R0, RZ, 1.4426950216293334961, RZ ;  /* 0x3fb8aa3bff007823 */ /* 0x000fe200000000ff */
[----:B------:R-:W-:-:S03]  /*13e0*/  IMAD.MOV.U32 R17, RZ, RZ, 0x1 ;  /* 0x00000001ff117424 */ /* 0x000fc600078e00ff */
[----:B------:R-:W-:-:S04]  /*13f0*/  FADD R0, RZ, R0 ;  /* 0x00000000ff007221 */ /* 0x000fc80000000000 */
[----:B------:R-:W-:-:S04]  /*1400*/  FFMA R0, RZ, RZ, R0 ;  /* 0x000000ffff007223 */ /* 0x000fc80000000000 */
[----:B------:R-:W-:-:S04]  /*1410*/  FFMA R2, RZ, RZ, R0 ;  /* 0x000000ffff027223 */ /* 0x000fc80000000000 */
[----:B------:R-:W-:-:S04]  /*1420*/  FADD R0, R2, 1 ;  /* 0x3f80000002007421 */ /* 0x000fc80000000000 */
[C---:B------:R-:W-:Y:S01]  /*1430*/  FMUL R5, R0.reuse, 2.0999999046325683594 ;  /* 0x4006666600057820 */ /* 0x040fe20000400000 */
[----:B------:R-:W-:-:S03]  /*1440*/  FADD R3, R0, -1 ;  /* 0xbf80000000037421 */ /* 0x000fc60000000000 */
[----:B------:R-:W0:Y:S01]  /*1450*/  FRND R6, R5 ;  /* 0x0000000500067307 */ /* 0x000e220000201000 */
[----:B------:R-:W-:Y:S01]  /*1460*/  FADD R2, R2, -R3 ;  /* 0x8000000302027221 */ /* 0x000fe20000000000 */
[----:B------:R-:W-:Y:S01]  /*1470*/  FFMA R3, R0, 2.0999999046325683594, -R5 ;  /* 0x4006666600037823 */ /* 0x000fe20000000805 */
[----:B------:R-:W-:-:S03]  /*1480*/  FSETP.GEU.AND P1, PT, R5, RZ, PT ;  /* 0x000000ff0500720b */ /* 0x000fc60003f2e000 */
[----:B------:R-:W-:Y:S01]  /*1490*/  FFMA R4, R2, 2.0999999046325683594, R3 ;  /* 0x4006666602047823 */ /* 0x000fe20000000003 */
[----:B------:R-:W-:Y:S01]  /*14a0*/  HFMA2 R3, -RZ, RZ, 0.64013671875, -15.109375 ;  /* 0x391fcb8eff037431 */ /* 0x000fe200000001ff */
[----:B------:R-:W1:Y:S01]  /*14b0*/  F2I.NTZ R8, R5 ;  /* 0x0000000500087305 */ /* 0x000e620000203100 */
[----:B0-----:R-:W-:Y:S01]  /*14c0*/  FADD R7, R5, -R6 ;  /* 0x8000000605077221 */ /* 0x001fe20000000000 */
[----:B------:R-:W-:-:S03]  /*14d0*/  FSETP.GT.AND P0, PT, R6, RZ, PT ;  /* 0x000000ff0600720b */ /* 0x000fc60003f04000 */
[----:B------:R-:W-:Y:S01]  /*14e0*/  FADD R4, R4, R7 ;  /* 0x0000000704047221 */ /* 0x000fe20000000000 */
[----:B------:R-:W-:Y:S02]  /*14f0*/  SEL R9, RZ, 0x83000000, P0 ;  /* 0x83000000ff097807 */ /* 0x000fe40000000000 */
[----:B------:R-:W-:Y:S01]  /*1500*/  FSETP.GT.AND P0, PT, |R5|, 152, PT ;  /* 0x431800000500780b */ /* 0x000fe20003f04200 */
[C---:B------:R-:W-:Y:S02]  /*1510*/  FFMA R7, R4.reuse, R3, 0.0013391353422775864601 ;  /* 0x3aaf85ed04077423 */ /* 0x040fe40000000003 */
[----:B------:R-:W-:Y:S02]  /*1520*/  VIADD R6, R9, 0x7f000000 ;  /* 0x7f00000009067836 */ /* 0x000fe40000000000 */
[----:B------:R-:W-:Y:S01]  /*1530*/  FFMA R7, R4, R7, 0.0096188392490148544312 ;  /* 0x3c1d985604077423 */ /* 0x000fe20000000007 */
[----:B-1----:R-:W-:-:S03]  /*1540*/  IMAD R9, R8, 0x800000, -R9 ;  /* 0x0080000008097824 */ /* 0x002fc600078e0a09 */
[----:B------:R-:W-:-:S04]  /*1550*/  FFMA R7, R4, R7, 0.055503588169813156128 ;  /* 0x3d6357bb04077423 */ /* 0x000fc80000000007 */
[----:B------:R-:W-:-:S04]  /*1560*/  FFMA R7, R4, R7, 0.24022644758224487305 ;  /* 0x3e75fdec04077423 */ /* 0x000fc80000000007 */
[----:B------:R-:W-:-:S04]  /*1570*/  FFMA R7, R4, R7, 0.69314718246459960938 ;  /* 0x3f31721804077423 */ /* 0x000fc80000000007 */
[----:B------:R-:W-:-:S04]  /*1580*/  FFMA R7, R4, R7, 1 ;  /* 0x3f80000004077423 */ /* 0x000fc80000000007 */
[----:B------:R-:W-:-:S04]  /*1590*/  FMUL R6, R7, R6 ;  /* 0x0000000607067220 */ /* 0x000fc80000400000 */
[----:B------:R-:W-:Y:S01]  /*15a0*/  FMUL R6, R6, R9 ;  /* 0x0000000906067220 */ /* 0x000fe20000400000 */
[----:B------:R-:W-:-:S05]  /*15b0*/  @P0 FSEL R6, RZ, +INF , !P1 ;  /* 0x7f800000ff060808 */ /* 0x000fca0004800000 */
[----:B------:R-:W-:-:S06]  /*15c0*/  FADD R4, -R6, 4.2870936393737792969 ;  /* 0x40892fdf06047421 */ /* 0x000fcc0000000100 */
[----:B------:R-:W0:Y:S02]  /*15d0*/  F2F.F64.F32 R4, R4 ;  /* 0x0000000400047310 */ /* 0x000e240000201800 */
[----:B0-----:R-:W-:-:S14]  /*15e0*/  DSETP.GEU.AND P0, PT, R4, UR6, PT ;  /* 0x0000000604007e2a */ /* 0x001fdc000bf0e000 */
[----:B------:R-:W-:Y:S05]  /*15f0*/  @P0 BRA `(.L_x_22) ;  /* 0x0000000400480947 */ /* 0x000fea0003800000 */
[----:B------:R-:W-:Y:S01]  /*1600*/  FMUL R5, R0, 3.4000000953674316406 ;  /* 0x4059999a00057820 */ /* 0x000fe20000400000 */
[----:B------:R-:W-:-:S03]  /*1610*/  IMAD.MOV.U32 R17, RZ, RZ, 0x2 ;  /* 0x00000002ff117424 */ /* 0x000fc600078e00ff */
[----:B------:R-:W0:Y:S01]  /*1620*/  FRND R4, R5 ;  /* 0x0000000500047307 */ /* 0x000e220000201000 */
[----:B------:R-:W-:Y:S01]  /*1630*/  FFMA R7, R0, 3.4000000953674316406, -R5 ;  /* 0x4059999a00077823 */ /* 0x000fe20000000805 */
[----:B------:R-:W-:-:S03]  /*1640*/  FSETP.GEU.AND P1, PT, R5, RZ, PT ;  /* 0x000000ff0500720b */ /* 0x000fc60003f2e000 */
[----:B------:R-:W-:-:S03]  /*1650*/  FFMA R7, R2, 3.4000000953674316406, R7 ;  /* 0x4059999a02077823 */ /* 0x000fc60000000007 */
[----:B------:R-:W1:Y:S01]  /*1660*/  F2I.NTZ R8, R5 ;  /* 0x0000000500087305 */ /* 0x000e620000203100 */
[----:B0-----:R-:W-:Y:S01]  /*1670*/  FADD R6, R5, -R4 ;  /* 0x8000000405067221 */ /* 0x001fe20000000000 */
[----:B------:R-:W-:-:S03]  /*1680*/  FSETP.GT.AND P0, PT, R4, RZ, PT ;  /* 0x000000ff0400720b */ /* 0x000fc60003f04000 */
[----:B------:R-:W-:Y:S01]  /*1690*/  FADD R6, R7, R6 ;  /* 0x0000000607067221 */ /* 0x000fe20000000000 */
[----:B------:R-:W-:Y:S02]  /*16a0*/  SEL R9, RZ, 0x83000000, P0 ;  /* 0x83000000ff097807 */ /* 0x000fe40000000000 */
[----:B------:R-:W-:Y:S01]  /*16b0*/  FSETP.GT.AND P0, PT, |R5|, 152, PT ;  /* 0x431800000500780b */ /* 0x000fe20003f04200 */
[----:B------:R-:W-:Y:S01]  /*16c0*/  FFMA R7, R6, R3, 0.0013391353422775864601 ;  /* 0x3aaf85ed06077423 */ /* 0x000fe20000000003 */
[----:B------:R-:W-:Y:S01]  /*16d0*/  IADD3 R4, PT, PT, R9, 0x7f000000, RZ ;  /* 0x7f00000009047810 */ /* 0x000fe20007ffe0ff */
[----:B-1----:R-:W-:Y:S02]  /*16e0*/  IMAD R9, R8, 0x800000, -R9 ;  /* 0x0080000008097824 */ /* 0x002fe400078e0a09 */
[----:B------:R-:W-:-:S04]  /*16f0*/  FFMA R7, R6, R7, 0.0096188392490148544312 ;  /* 0x3c1d985606077423 */ /* 0x000fc80000000007 */
[----:B------:R-:W-:-:S04]  /*1700*/  FFMA R7, R6, R7, 0.055503588169813156128 ;  /* 0x3d6357bb06077423 */ /* 0x000fc80000000007 */
[----:B------:R-:W-:-:S04]  /*1710*/  FFMA R7, R6, R7, 0.24022644758224487305 ;  /* 0x3e75fdec06077423 */ /* 0x000fc80000000007 */
[----:B------:R-:W-:-:S04]  /*1720*/  FFMA R7, R6, R7, 0.69314718246459960938 ;  /* 0x3f31721806077423 */ /* 0x000fc80000000007 */
[----:B------:R-:W-:-:S04]  /*1730*/  FFMA R7, R6, R7, 1 ;  /* 0x3f80000006077423 */ /* 0x000fc80000000007 */
[----:B------:R-:W-:-:S04]  /*1740*/  FMUL R4, R7, R4 ;  /* 0x0000000407047220 */ /* 0x000fc80000400000 */
[----:B------:R-:W-:Y:S01]  /*1750*/  FMUL R4, R4, R9 ;  /* 0x0000000904047220 */ /* 0x000fe20000400000 */
[----:B------:R-:W-:-:S05]  /*1760*/  @P0 FSEL R4, RZ, +INF , !P1 ;  /* 0x7f800000ff040808 */ /* 0x000fca0004800000 */
[----:B------:R-:W-:-:S06]  /*1770*/  FADD R4, -R4, 10.556063652038574219 ;  /* 0x4128e5a304047421 */ /* 0x000fcc0000000100 */
[----:B------:R-:W0:Y:S02]  /*1780*/  F2F.F64.F32 R4, R4 ;  /* 0x0000000400047310 */ /* 0x000e240000201800 */
[----:B0-----:R-:W-:-:S14]  /*1790*/  DSETP.GEU.AND P0, PT, R4, UR6, PT ;  /* 0x0000000604007e2a */ /* 0x001fdc000bf0e000 */
[----:B------:R-:W-:Y:S05]  /*17a0*/  @P0 BRA `(.L_x_22) ;  /* 0x0000000000dc0947 */ /* 0x000fea0003800000 */
[----:B------:R-:W-:Y:S01]  /*17b0*/  FMUL R5, R0, 9.6999998092651367188 ;  /* 0x411b333300057820 */ /* 0x000fe20000400000 */
[----:B------:R-:W-:-:S03]  /*17c0*/  IMAD.MOV.U32 R17, RZ, RZ, 0x3 ;  /* 0x00000003ff117424 */ /* 0x000fc600078e00ff */
[----:B------:R-:W0:Y:S01]  /*17d0*/  FRND R4, R5 ;  /* 0x0000000500047307 */ /* 0x000e220000201000 */
[----:B------:R-:W-:Y:S01]  /*17e0*/  FFMA R7, R0, 9.6999998092651367188, -R5 ;  /* 0x411b333300077823 */ /* 0x000fe20000000805 */
[----:B------:R-:W-:-:S03]  /*17f0*/  FSETP.GEU.AND P1, PT, R5, RZ, PT ;  /* 0x000000ff0500720b */ /* 0x000fc60003f2e000 */
[----:B------:R-:W-:-:S03]  /*1800*/  FFMA R7, R2, 9.6999998092651367188, R7 ;  /* 0x411b333302077823 */ /* 0x000fc60000000007 */
[----:B------:R-:W1:Y:S01]  /*1810*/  F2I.NTZ R8, R5 ;  /* 0x0000000500087305 */ /* 0x000e620000203100 */
[----:B0-----:R-:W-:Y:S01]  /*1820*/  FADD R6, R5, -R4 ;  /* 0x8000000405067221 */ /* 0x001fe20000000000 */
[----:B------:R-:W-:-:S03]  /*1830*/  FSETP.GT.AND P0, PT, R4, RZ, PT ;  /* 0x000000ff0400720b */ /* 0x000fc60003f04000 */
[----:B------:R-:W-:Y:S01]  /*1840*/  FADD R6, R7, R6 ;  /* 0x0000000607067221 */ /* 0x000fe20000000000 */
[----:B------:R-:W-:Y:S02]  /*1850*/  SEL R9, RZ, 0x83000000, P0 ;  /* 0x83000000ff097807 */ /* 0x000fe40000000000 */
[----:B------:R-:W-:Y:S01]  /*1860*/  FSETP.GT.AND P0, PT, |R5|, 152, PT ;  /* 0x431800000500780b */ /* 0x000fe20003f04200 */
[----:B------:R-:W-:Y:S02]  /*1870*/  FFMA R7, R6, R3, 0.0013391353422775864601 ;  /* 0x3aaf85ed06077423 */ /* 0x000fe40000000003 */
[----:B------:R-:W-:Y:S01]  /*1880*/  VIADD R4, R9, 0x7f000000 ;  /* 0x7f00000009047836 */ /* 0x000fe20000000000 */
[----:B-1----:R-:W-:Y:S01]  /*1890*/  LEA R9, R8, -R9, 0x17 ;  /* 0x8000000908097211 */ /* 0x002fe200078eb8ff */
        /* <DEDUP_REMOVED lines=8> */
[----:B------:R-:W-:-:S06]  /*1920*/  FADD R4, -R4, 831.746337890625 ;  /* 0x444fefc404047421 */ /* 0x000fcc0000000100 */
[----:B------:R-:W0:Y:S02]  /*1930*/  F2F.F64.F32 R4, R4 ;  /* 0x0000000400047310 */ /* 0x000e240000201800 */
[----:B0-----:R-:W-:-:S14]  /*1940*/  DSETP.GEU.AND P0, PT, R4, UR6, PT ;  /* 0x0000000604007e2a */ /* 0x001fdc000bf0e000 */
[----:B------:R-:W-:Y:S05]  /*1950*/  @P0 BRA `(.L_x_22) ;  /* 0x0000000000700947 */ /* 0x000fea0003800000 */
[----:B------:R-:W-:Y:S01]  /*1960*/  FMUL R5, R0, 6.4000000953674316406 ;  /* 0x40cccccd00057820 */ /* 0x000fe20000400000 */
[----:B------:R-:W-:-:S03]  /*1970*/  MOV R17, 0x4 ;  /* 0x0000000400117802 */ /* 0x000fc60000000f00 */
        /* <DEDUP_REMOVED lines=21> */
[----:B------:R-:W-:-:S06]  /*1ad0*/  FADD R2, -R2, 84.44850921630859375 ;  /* 0x42a8e5a302027421 */ /* 0x000fcc0000000100 */
[----:B------:R-:W0:Y:S02]  /*1ae0*/  F2F.F64.F32 R2, R2 ;  /* 0x0000000200027310 */ /* 0x000e240000201800 */
[----:B0-----:R-:W-:-:S14]  /*1af0*/  DSETP.GEU.AND P0, PT, R2, UR6, PT ;  /* 0x0000000602007e2a */ /* 0x001fdc000bf0e000 */
[----:B------:R-:W-:Y:S05]  /*1b00*/  @P0 BRA `(.L_x_22) ;  /* 0x0000000000040947 */ /* 0x000fea0003800000 */
[----:B------:R-:W-:-:S07]  /*1b10*/  SEL R17, RZ, 0x8, PT ;  /* 0x00000008ff117807 */ /* 0x000fce0003800000 */
.L_x_22:
        /* <DEDUP_REMOVED lines=10> */
.L_x_24:
[----:B------:R-:W0:Y:S02]  /*1bc0*/  LDC.64 R2, c[0x0][0x380] ;  /* 0x0000e000ff027b82 */ /* 0x000e240000000a00 */
[----:B0-----:R-:W-:Y:S01]  /*1bd0*/  STG.E desc[UR36][R2.64], R17 ;  /* 0x0000001102007986 */ /* 0x001fe2000c101924 */
[----:B------:R-:W-:Y:S05]  /*1be0*/  EXIT ;  /* 0x000000000000794d */ /* 0x000fea0003800000 */
.L_x_23:
[----:B------:R-:W-:Y:S01]  /*1bf0*/  UMOV UR4, 0xffffffff ;  /* 0xffffffff00047882 */ /* 0x000fe20000000000 */
[----:B------:R-:W-:Y:S01]  /*1c00*/  IMAD.MOV.U32 R3, RZ, RZ, 0x3 ;  /* 0x00000003ff037424 */ /* 0x000fe200078e00ff */
[----:B------:R-:W-:Y:S01]  /*1c10*/  MOV R0, UR4 ;  /* 0x0000000400007c02 */ /* 0x000fe20008000f00 */
[----:B------:R-:W-:-:S03]  /*1c20*/  IMAD.MOV.U32 R17, RZ, RZ, 0x1 ;  /* 0x00000001ff117424 */ /* 0x000fc600078e00ff */
[----:B------:R-:W-:-:S04]  /*1c30*/  VABSDIFF R0, R0, R3, 0x5 ;  /* 0x0000000500007414 */ /* 0x000fc800000e0203 */
[----:B------:R-:W-:-:S04]  /*1c40*/  PRMT R2, R0, 0x9910, RZ ;  /* 0x0000991000027816 */ /* 0x000fc800000000ff */
[----:B------:R-:W-:-:S13]  /*1c50*/  ISETP.NE.AND P0, PT, R2, 0x9, PT ;  /* 0x000000090200780c */ /* 0x000fda0003f05270 */
[----:B------:R-:W-:Y:S05]  /*1c60*/  @P0 BRA `(.L_x_25) ;  /* 0x0000000000640947 */ /* 0x000fea0003800000 */
[----:B------:R-:W-:Y:S01]  /*1c70*/  UMOV UR4, 0x1 ;  /* 0x0000000100047882 */ /* 0x000fe20000000000 */
[----:B------:R-:W-:Y:S02]  /*1c80*/  IMAD.MOV.U32 R17, RZ, RZ, 0x2 ;  /* 0x00000002ff117424 */ /* 0x000fe400078e00ff */
[----:B------:R-:W-:-:S05]  /*1c90*/  IMAD.U32 R2, RZ, RZ, UR4 ;  /* 0x00000004ff027e24 */ /* 0x000fca000f8e00ff */
[----:B------:R-:W-:-:S04]  /*1ca0*/  VABSDIFF.U32 R2, R2, R3, 0x5 ;  /* 0x0000000502027414 */ /* 0x000fc800000e0003 */
[----:B------:R-:W-:-:S04]  /*1cb0*/  PRMT R3, R2, 0x9910, RZ ;  /* 0x0000991002037816 */ /* 0x000fc800000000ff */
[----:B------:R-:W-:-:S13]  /*1cc0*/  ISETP.NE.AND P0, PT, R3, 0x7, PT ;  /* 0x000000070300780c */ /* 0x000fda0003f05270 */
[----:B------:R-:W-:Y:S05]  /*1cd0*/  @P0 BRA `(.L_x_25) ;  /* 0x0000000000480947 */ /* 0x000fea0003800000 */
[----:B------:R-:W-:Y:S01]  /*1ce0*/  ISETP.NE.AND P0, PT, R0, 0x9, PT ;  /* 0x000000090000780c */ /* 0x000fe20003f05270 */
[----:B------:R-:W-:-:S12]  /*1cf0*/  HFMA2 R17, -RZ, RZ, 0, 1.78813934326171875e-07 ;  /* 0x00000003ff117431 */ /* 0x000fd800000001ff */
[----:B------:R-:W-:Y:S05]  /*1d00*/  @P0 BRA `(.L_x_25) ;  /* 0x00000000003c0947 */ /* 0x000fea0003800000 */
[----:B------:R-:W-:Y:S01]  /*1d10*/  ISETP.NE.AND P0, PT, R2, 0x7, PT ;  /* 0x000000070200780c */ /* 0x000fe20003f05270 */
[----:B------:R-:W-:-:S12]  /*1d20*/  IMAD.MOV.U32 R17, RZ, RZ, 0x4 ;  /* 0x00000004ff117424 */ /* 0x000fd800078e00ff */
[----:B------:R-:W-:Y:S05]  /*1d30*/  @P0 BRA `(.L_x_25) ;  /* 0x0000000000300947 */ /* 0x000fea0003800000 */
[----:B------:R-:W-:Y:S02]  /*1d40*/  IMAD.MOV.U32 R0, RZ, RZ, 0x4 ;  /* 0x00000004ff007424 */ /* 0x000fe400078e00ff */
[----:B------:R-:W-:-:S03]  /*1d50*/  IMAD.MOV.U32 R17, RZ, RZ, 0x5 ;  /* 0x00000005ff117424 */ /* 0x000fc600078e00ff */
[----:B------:R-:W-:-:S04]  /*1d60*/  IADD3 R0, P1, PT, R0, 0x5, RZ ;  /* 0x0000000500007810 */ /* 0x000fc80007f3e0ff */
[----:B------:R-:W-:Y:S01]  /*1d70*/  ISETP.NE.U32.AND P0, PT, R0, 0x9, PT ;  /* 0x000000090000780c */ /* 0x000fe20003f05070 */
[----:B------:R-:W-:-:S05]  /*1d80*/  IMAD.X R0, RZ, RZ, RZ, P1 ;  /* 0x000000ffff007224 */ /* 0x000fca00008e06ff */
[----:B------:R-:W-:-:S13]  /*1d90*/  ISETP.NE.AND.EX P0, PT, R0, RZ, PT, P0 ;  /* 0x000000ff0000720c */ /* 0x000fda0003f05300 */
[----:B------:R-:W-:-:S04]  /*1da0*/  @!P0 MOV R0, 0x5 ;  /* 0x0000000500008802 */ /* 0x000fc80000000f00 */
[----:B------:R-:W-:-:S04]  /*1db0*/  @!P0 IADD3 R0, P2, PT, R0, 0x2, RZ ;  /* 0x0000000200008810 */ /* 0x000fc80007f5e0ff */
[----:B------:R-:W-:Y:S01]  /*1dc0*/  @!P0 ISETP.NE.U32.AND P1, PT, R0, 0x7, PT ;  /* 0x000000070000880c */ /* 0x000fe20003f25070 */
[----:B------:R-:W-:-:S05]  /*1dd0*/  @!P0 IMAD.X R0, RZ, RZ, RZ, P2 ;  /* 0x000000ffff008224 */ /* 0x000fca00010e06ff */
[----:B------:R-:W-:-:S04]  /*1de0*/  @!P0 ISETP.NE.AND.EX P1, PT, R0, RZ, PT, P1 ;  /* 0x000000ff0000820c */ /* 0x000fc80003f25310 */
[----:B------:R-:W-:-:S09]  /*1df0*/  @!P0 SEL R17, RZ, 0x6, !P1 ;  /* 0x00000006ff118807 */ /* 0x000fd20004800000 */
.L_x_25:
        /* <DEDUP_REMOVED lines=10> */
.L_x_27:
[----:B------:R-:W0:Y:S02]  /*1ea0*/  LDC.64 R2, c[0x0][0x380] ;  /* 0x0000e000ff027b82 */ /* 0x000e240000000a00 */
[----:B0-----:R-:W-:Y:S01]  /*1eb0*/  STG.E desc[UR36][R2.64], R17 ;  /* 0x0000001102007986 */ /* 0x001fe2000c101924 */
[----:B------:R-:W-:Y:S05]  /*1ec0*/  EXIT ;  /* 0x000000000000794d */ /* 0x000fea0003800000 */
.L_x_26:
[----:B------:R-:W0:Y:S01]  /*1ed0*/  MUFU.RSQ64H R3, 2.09999847412109375 ;  /* 0x4000cccc00037908 */ /* 0x000e220000001c00 */
[----:B------:R-:W-:Y:S02]  /*1ee0*/  IMAD.MOV.U32 R2, RZ, RZ, RZ ;  /* 0x000000ffff027224 */ /* 0x000fe400078e00ff */
[----:B------:R-:W-:Y:S02]  /*1ef0*/  IMAD.MOV.U32 R4, RZ, RZ, -0x33333333 ;  /* 0xcccccccdff047424 */ /* 0x000fe400078e00ff */
[----:B------:R-:W-:Y:S02]  /*1f00*/  IMAD.MOV.U32 R5, RZ, RZ, 0x4000cccc ;  /* 0x4000ccccff057424 */ /* 0x000fe400078e00ff */
[----:B0-----:R-:W-:-:S08]  /*1f10*/  DMUL R6, R2, R2 ;  /* 0x0000000202067228 */ /* 0x001fd00000000000 */
[----:B------:R-:W-:Y:S01]  /*1f20*/  DFMA R8, -R6, R4, 1 ;  /* 0x3ff000000608742b */ /* 0x000fe20000000104 */
[----:B------:R-:W-:Y:S01]  /*1f30*/  MOV R6, 0x0 ;  /* 0x0000000000067802 */ /* 0x000fe20000000f00 */
[----:B------:R-:W-:-:S06]  /*1f40*/  IMAD.MOV.U32 R7, RZ, RZ, 0x3fd80000 ;  /* 0x3fd80000ff077424 */ /* 0x000fcc00078e00ff */
[----:B------:R-:W-:Y:S02]  /*1f50*/  DMUL R10, R2, R8 ;  /* 0x00000008020a7228 */ /* 0x000fe40000000000 */
[----:B------:R-:W-:-:S08]  /*1f60*/  DFMA R8, R8, R6, 0.5 ;  /* 0x3fe000000808742b */ /* 0x000fd00000000006 */
[----:B------:R-:W-:-:S08]  /*1f70*/  DFMA R8, R8, R10, R2 ;  /* 0x0000000a0808722b */ /* 0x000fd00000000002 */
[----:B------:R-:W-:-:S08]  /*1f80*/  DADD R8, R8, -R8 ;  /* 0x0000000008087229 */ /* 0x000fd00000000808 */
[----:B------:R-:W-:-:S06]  /*1f90*/  DSETP.GEU.AND P0, PT, R8, UR6, PT ;  /* 0x0000000608007e2a */ /* 0x000fcc000bf0e000 */
[----:B------:R-:W-:-:S08]  /*1fa0*/  SEL R16, RZ, 0x2, !P0 ;  /* 0x00000002ff107807 */ /* 0x000fd00004000000 */
        /* <DEDUP_REMOVED lines=9> */
.L_x_29:
[----:B------:R-:W0:Y:S02]  /*2040*/  LDC.64 R2, c[0x0][0x380] ;  /* 0x0000e000ff027b82 */ /* 0x000e240000000a00 */
[----:B0-----:R-:W-:Y:S01]  /*2050*/  STG.E desc[UR36][R2.64], R16 ;  /* 0x0000001002007986 */ /* 0x001fe2000c101924 */
[----:B------:R-:W-:Y:S05]  /*2060*/  EXIT ;  /* 0x000000000000794d */ /* 0x000fea0003800000 */
.L_x_28:
[----:B------:R-:W-:Y:S01]  /*2070*/  MOV R13, 0x3fb97d57 ;  /* 0x3fb97d57000d7802 */ /* 0x000fe20000000f00 */
[----:B------:R-:W-:-:S04]  /*2080*/  IMAD.MOV.U32 R16, RZ, RZ, 0x3 ;  /* 0x00000003ff107424 */ /* 0x000fc800078e00ff */
[----:B------:R-:W-:-:S04]  /*2090*/  FFMA R0, R13, -R13, 2.0999999046325683594 ;  /* 0x400666660d007423 */ /* 0x000fc8000000080d */
[----:B------:R-:W-:-:S04]  /*20a0*/  FFMA R0, R0, 0.34503278136253356934, R13 ;  /* 0x3eb0a82300007823 */ /* 0x000fc8000000000d */
[----:B------:R-:W-:-:S04]  /*20b0*/  FADD R0, R0, -1.4491376876831054688 ;  /* 0xbfb97d5800007421 */ /* 0x000fc80000000000 */
[----:B------:R-:W0:Y:S02]  /*20c0*/  F2F.F64.F32 R8, R0 ;  /* 0x0000000000087310 */ /* 0x000e240000201800 */
[----:B0-----:R-:W-:-:S14]  /*20d0*/  DSETP.GEU.AND P0, PT, R8, UR6, PT ;  /* 0x0000000608007e2a */ /* 0x001fdc000bf0e000 */
[----:B------:R-:W-:Y:S05]  /*20e0*/  @P0 BRA `(.L_x_30) ;  /* 0x0000000400180947 */ /* 0x000fea0003800000 */
[----:B------:R-:W-:Y:S02]  /*20f0*/  IMAD.MOV.U32 R15, RZ, RZ, 0x3eb0a823 ;  /* 0x3eb0a823ff0f7424 */ /* 0x000fe400078e00ff */
[----:B------:R-:W-:Y:S01]  /*2100*/  FADD.FTZ R0, -RZ, -1.449137568473815918 ;  /* 0xbfb97d57ff007421 */ /* 0x000fe20000010100 */
[----:B------:R-:W-:-:S03]  /*2110*/  IMAD.MOV.U32 R16, RZ, RZ, 0x4 ;  /* 0x00000004ff107424 */ /* 0x000fc600078e00ff */
[----:B------:R-:W-:-:S04]  /*2120*/  FFMA R8, R0, R15, 0.5 ;  /* 0x3f00000000087423 */ /* 0x000fc8000000000f */
[----:B------:R-:W-:-:S04]  /*2130*/  FFMA R10, R8, R13, 1.449137568473815918 ;  /* 0x3fb97d57080a7423 */ /* 0x000fc8000000000d */
[----:B------:R-:W-:-:S04]  /*2140*/  FADD.FTZ R9, -R10, -RZ ;  /* 0x800000ff0a097221 */ /* 0x000fc80000010100 */
[----:B------:R-:W-:-:S04]  /*2150*/  FFMA R11, R10, R9, 2.0999999046325683594 ;  /* 0x400666660a0b7423 */ /* 0x000fc80000000009 */
[----:B------:R-:W-:-:S04]  /*2160*/  FFMA.RZ R8, R11, 0.34503278136253356934, R10 ;  /* 0x3eb0a8230b087823 */ /* 0x000fc8000000c00a */
[----:B------:R-:W-:-:S06]  /*2170*/  FADD R8, R8, -1.4491376876831054688 ;  /* 0xbfb97d5808087421 */ /* 0x000fcc0000000000 */
[----:B------:R-:W0:Y:S02]  /*2180*/  F2F.F64.F32 R8, R8 ;  /* 0x0000000800087310 */ /* 0x000e240000201800 */
[----:B0-----:R-:W-:-:S14]  /*2190*/  DSETP.GEU.AND P0, PT, R8, UR6, PT ;  /* 0x0000000608007e2a */ /* 0x001fdc000bf0e000 */
[----:B------:R-:W-:Y:S05]  /*21a0*/  @P0 BRA `(.L_x_30) ;  /* 0x0000000000e80947 */ /* 0x000fea0003800000 */
[----:B------:R-:W-:Y:S01]  /*21b0*/  FFMA.RM R10, R11, 0.34503278136253356934, R10 ;  /* 0x3eb0a8230b0a7823 */ /* 0x000fe2000000400a */
[----:B------:R-:W-:-:S03]  /*21c0*/  MOV R16, 0x5 ;  /* 0x0000000500107802 */ /* 0x000fc60000000f00 */
[----:B------:R-:W-:-:S06]  /*21d0*/  FADD R8, R10, -1.4491376876831054688 ;  /* 0xbfb97d580a087421 */ /* 0x000fcc0000000000 */
[----:B------:R-:W0:Y:S02]  /*21e0*/  F2F.F64.F32 R8, R8 ;  /* 0x0000000800087310 */ /* 0x000e240000201800 */
[----:B0-----:R-:W-:-:S14]  /*21f0*/  DSETP.GEU.AND P0, PT, R8, UR6, PT ;  /* 0x0000000608007e2a */ /* 0x001fdc000bf0e000 */
[----:B------:R-:W-:Y:S05]  /*2200*/  @P0 BRA `(.L_x_30) ;  /* 0x0000000000d00947 */ /* 0x000fea0003800000 */
[----:B------:R-:W-:Y:S01]  /*2210*/  FFMA R0, R0, R13, 2.0999999046325683594 ;  /* 0x4006666600007423 */ /* 0x000fe2000000000d */
[----:B------:R-:W-:-:S03]  /*2220*/  IMAD.MOV.U32 R16, RZ, RZ, 0x6 ;  /* 0x00000006ff107424 */ /* 0x000fc600078e00ff */
[----:B------:R-:W-:-:S04]  /*2230*/  FFMA.RP R0, R0, R15, 1.449137568473815918 ;  /* 0x3fb97d5700007423 */ /* 0x000fc8000000800f */
[----:B------:R-:W-:-:S04]  /*2240*/  FADD R0, R0, -1.4491376876831054688 ;  /* 0xbfb97d5800007421 */ /* 0x000fc80000000000 */
[----:B------:R-:W0:Y:S02]  /*2250*/  F2F.F64.F32 R8, R0 ;  /* 0x0000000000087310 */ /* 0x000e240000201800 */
[----:B0-----:R-:W-:-:S14]  /*2260*/  DSETP.GEU.AND P0, PT, R8, UR6, PT ;  /* 0x0000000608007e2a */ /* 0x001fdc000bf0e000 */
[----:B------:R-:W-:Y:S05]  /*2270*/  @P0 BRA `(.L_x_30) ;  /* 0x0000000000b40947 */ /* 0x000fea0003800000 */
[----:B------:R-:W-:Y:S01]  /*2280*/  IMAD.MOV.U32 R2, RZ, RZ, 0x3cb0cccc ;  /* 0x3cb0ccccff027424 */ /* 0x000fe200078e00ff */
[----:B------:R-:W-:Y:S01]  /*2290*/  UMOV UR4, 0xfc7e3cd7 ;  /* 0xfc7e3cd700047882 */ /* 0x000fe20000000000 */
[----:B------:R-:W-:Y:S01]  /*22a0*/  UMOV UR5, 0x3ff72faa ;  /* 0x3ff72faa00057882 */ /* 0x000fe20000000000 */
[----:B------:R-:W-:-:S03]  /*22b0*/  MOV R16, 0x7 ;  /* 0x0000000700107802 */ /* 0x000fc60000000f00 */
[----:B------:R-:W-:-:S08]  /*22c0*/  DMUL R8, R2, R2 ;  /* 0x0000000202087228 */ /* 0x000fd00000000000 */
[----:B------:R-:W-:-:S08]  /*22d0*/  DFMA R8, -R8, R4, 1 ;  /* 0x3ff000000808742b */ /* 0x000fd00000000104 */
[----:B------:R-:W-:Y:S02]  /*22e0*/  DFMA R6, R8, R6, 0.5 ;  /* 0x3fe000000806742b */ /* 0x000fe40000000006 */
[----:B------:R-:W-:-:S08]  /*22f0*/  DMUL R8, R2, R8 ;  /* 0x0000000802087228 */ /* 0x000fd00000000000 */
[----:B------:R-:W-:-:S08]  /*2300*/  DFMA R6, R6, R8, R2 ;  /* 0x000000080606722b */ /* 0x000fd00000000002 */
[----:B------:R-:W-:Y:S02]  /*2310*/  DMUL R2, R6, R4 ;  /* 0x0000000406027228 */ /* 0x000fe40000000000 */
[----:B------:R-:W-:-:S06]  /*2320*/  VIADD R7, R7, 0xfff00000 ;  /* 0xfff0000007077836 */ /* 0x000fcc0000000000 */
[----:B------:R-:W-:-:S08]  /*2330*/  DFMA R4, R2, -R2, R4 ;  /* 0x800000020204722b */ /* 0x000fd00000000004 */
[----:B------:R-:W-:-:S08]  /*2340*/  DFMA R4, R6, R4, R2 ;  /* 0x000000040604722b */ /* 0x000fd00000000002 */
[----:B------:R-:W-:-:S08]  /*2350*/  DADD R4, R4, -UR4 ;  /* 0x8000000404047e29 */ /* 0x000fd00008000000 */
[----:B------:R-:W-:-:S14]  /*2360*/  DSETP.GEU.AND P0, PT, R4, UR6, PT ;  /* 0x0000000604007e2a */ /* 0x000fdc000bf0e000 */
[----:B------:R-:W-:Y:S05]  /*2370*/  @P0 BRA `(.L_x_30) ;  /* 0x0000000000740947 */ /* 0x000fea0003800000 */
[----:B------:R-:W-:-:S07]  /*2380*/  MOV R0, 0x23a0 ;  /* 0x000023a000007802 */ /* 0x000fce0000000f00 */
[----:B------:R-:W-:Y:S05]  /*2390*/  CALL.REL.NOINC `($__internal_6_$__cuda_sm20_dsqrt_rz_f64) ;  /* 0x0000002800e47944 */ /* 0x000fea0003c00000 */
[----:B------:R-:W-:Y:S01]  /*23a0*/  UMOV UR4, 0xfc7e3cd7 ;  /* 0xfc7e3cd700047882 */ /* 0x000fe20000000000 */
[----:B------:R-:W-:Y:S01]  /*23b0*/  UMOV UR5, 0x3ff72faa ;  /* 0x3ff72faa00057882 */ /* 0x000fe20000000000 */
[----:B------:R-:W-:Y:S01]  /*23c0*/  IMAD.MOV.U32 R16, RZ, RZ, 0x8 ;  /* 0x00000008ff107424 */ /* 0x000fe200078e00ff */
[----:B------:R-:W-:Y:S01]  /*23d0*/  DADD R2, R2, -UR4 ;  /* 0x8000000402027e29 */ /* 0x000fe20008000000 */
[----:B------:R-:W-:Y:S01]  /*23e0*/  UMOV UR4, 0xeb1c432d ;  /* 0xeb1c432d00047882 */ /* 0x000fe20000000000 */
[----:B------:R-:W-:-:S06]  /*23f0*/  UMOV UR5, 0x3f1a36e2 ;  /* 0x3f1a36e200057882 */ /* 0x000fcc0000000000 */
[----:B------:R-:W-:-:S14]  /*2400*/  DSETP.GEU.AND P0, PT, R2, UR4, PT ;  /* 0x0000000402007e2a */ /* 0x000fdc000bf0e000 */
[----:B------:R-:W-:Y:S05]  /*2410*/  @P0 BRA `(.L_x_30) ;  /* 0x00000000004c0947 */ /* 0x000fea0003800000 */
[----:B------:R-:W-:-:S07]  /*2420*/  MOV R0, 0x2440 ;  /* 0x0000244000007802 */ /* 0x000fce0000000f00 */
[----:B------:R-:W-:Y:S05]  /*2430*/  CALL.REL.NOINC `($__internal_4_$__cuda_sm20_dsqrt_rd_f64) ;  /* 0x00000024009c7944 */ /* 0x000fea0003c00000 */
        /* <DEDUP_REMOVED lines=9> */
[----:B------:R-:W-:Y:S05]  /*24d0*/  CALL.REL.NOINC `($__internal_5_$__cuda_sm20_dsqrt_ru_f64) ;  /* 0x0000002800047944 */ /* 0x000fea0003c00000 */
[----:B------:R-:W-:Y:S01]  /*24e0*/  UMOV UR4, 0xfc7e3cd7 ;  /* 0xfc7e3cd700047882 */ /* 0x000fe20000000000 */
[----:B------:R-:W-:Y:S02]  /*24f0*/  UMOV UR5, 0x3ff72faa ;  /* 0x3ff72faa00057882 */ /* 0x000fe40000000000 */
[----:B------:R-:W-:Y:S01]  /*2500*/  DADD R2, R2, -UR4 ;  /* 0x8000000402027e29 */ /* 0x000fe20008000000 */
[----:B------:R-:W-:Y:S01]  /*2510*/  UMOV UR4, 0xeb1c432d ;  /* 0xeb1c432d00047882 */ /* 0x000fe20000000000 */
[----:B------:R-:W-:-:S06]  /*2520*/  UMOV UR5, 0x3f1a36e2 ;  /* 0x3f1a36e200057882 */ /* 0x000fcc0000000000 */
[----:B------:R-:W-:-:S06]  /*2530*/  DSETP.GEU.AND P0, PT, R2, UR4, PT ;  /* 0x0000000402007e2a */ /* 0x000fcc000bf0e000 */
[----:B------:R-:W-:-:S08]  /*2540*/  SEL R16, RZ, 0xa, !P0 ;  /* 0x0000000aff107807 */ /* 0x000fd00004000000 */
.L_x_30:
        /* <DEDUP_REMOVED lines=10> */
.L_x_32:
[----:B------:R-:W0:Y:S02]  /*25f0*/  LDC.64 R2, c[0x0][0x380] ;  /* 0x0000e000ff027b82 */ /* 0x000e240000000a00 */
[----:B0-----:R-:W-:Y:S01]  /*2600*/  STG.E desc[UR36][R2.64], R16 ;  /* 0x0000001002007986 */ /* 0x001fe2000c101924 */
[----:B------:R-:W-:Y:S05]  /*2610*/  EXIT ;  /* 0x000000000000794d */ /* 0x000fea0003800000 */
.L_x_31:
[----:B------:R-:W-:Y:S01]  /*2620*/  ISETP.NE.AND P0, PT, R0, RZ, PT ;  /* 0x000000ff0000720c */ /* 0x000fe20003f05270 */
[----:B------:R-:W-:-:S12]  /*2630*/  IMAD.MOV.U32 R17, RZ, RZ, 0x6 ;  /* 0x00000006ff117424 */ /* 0x000fd800078e00ff */
[----:B------:R-:W-:-:S04]  /*2640*/  @P0 ISETP.NE.AND P1, PT, R0, RZ, PT ;  /* 0x000000ff0000020c */ /* 0x000fc80003f25270 */
[----:B------:R-:W-:-:S04]  /*2650*/  @P0 SEL R17, RZ, 0x6, P1 ;  /* 0x00000006ff110807 */ /* 0x000fc80000800000 */
        /* <DEDUP_REMOVED lines=10> */
.L_x_34:
[----:B------:R-:W0:Y:S02]  /*2700*/  LDC.64 R2, c[0x0][0x380] ;  /* 0x0000e000ff027b82 */ /* 0x000e240000000a00 */
[----:B0-----:R-:W-:Y:S01]  /*2710*/  STG.E desc[UR36][R2.64], R17 ;  /* 0x0000001102007986 */ /* 0x001fe2000c101924 */
[----:B------:R-:W-:Y:S05]  /*2720*/  EXIT ;  /* 0x000000000000794d */ /* 0x000fea0003800000 */
.L_x_33:
[----:B------:R-:W-:Y:S02]  /*2730*/  HFMA2 R0, -RZ, RZ, 0.467041015625, 0.000629901885986328125 ;  /* 0x37791129ff007431 */ /* 0x000fe400000001ff */
[----:B------:R-:W-:Y:S01]  /*2740*/  IMAD.MOV.U32 R3, RZ, RZ, 0x77dcf110 ;  /* 0x77dcf110ff037424 */ /* 0x000fe200078e00ff */
[----:B------:R-:W-:Y:S01]  /*2750*/  UMOV UR4, 0x16198a31 ;  /* 0x16198a3100047882 */ /* 0x000fe20000000000 */
[----:B------:R-:W-:Y:S02]  /*2760*/  IMAD.MOV.U32 R17, RZ, RZ, 0x1 ;  /* 0x00000001ff117424 */ /* 0x000fe400078e00ff */
[----:B------:R-:W-:-:S05]  /*2770*/  IDP.2A.LO.S16.S8 R0, R0, UR4, R3 ;  /* 0x0000000400007c26 */ /* 0x000fca0008001603 */
[----:B------:R-:W-:-:S13]  /*2780*/  ISETP.NE.AND P0, PT, R0, 0x77c6a823, PT ;  /* 0x77c6a8230000780c */ /* 0x000fda0003f05270 */
[----:B------:R-:W-:Y:S05]  /*2790*/  @P0 BRA `(.L_x_35) ;  /* 0x0000000000c00947 */ /* 0x000fea0003800000 */
[----:B------:R-:W-:Y:S01]  /*27a0*/  MOV R3, 0x37612aeb ;  /* 0x37612aeb00037802 */ /* 0x000fe20000000f00 */
[----:B------:R-:W-:Y:S01]  /*27b0*/  IMAD.MOV.U32 R0, RZ, RZ, -0x6a62f4ff ;  /* 0x959d0b01ff007424 */ /* 0x000fe200078e00ff */
[----:B------:R-:W-:Y:S01]  /*27c0*/  UMOV UR4, 0xd3a67d95 ;  /* 0xd3a67d9500047882 */ /* 0x000fe20000000000 */
[----:B------:R-:W-:Y:S02]  /*27d0*/  IMAD.MOV.U32 R17, RZ, RZ, 0x2 ;  /* 0x00000002ff117424 */ /* 0x000fe400078e00ff */
[----:B------:R-:W-:-:S05]  /*27e0*/  IDP.2A.LO.S16.U8 R0, R0, UR4, R3 ;  /* 0x0000000400007c26 */ /* 0x000fca0008001203 */
[----:B------:R-:W-:-:S13]  /*27f0*/  ISETP.NE.AND P0, PT, R0, 0x3733a029, PT ;  /* 0x3733a0290000780c */ /* 0x000fda0003f05270 */
[----:B------:R-:W-:Y:S05]  /*2800*/  @P0 BRA `(.L_x_35) ;  /* 0x0000000000a40947 */ /* 0x000fea0003800000 */
[----:B------:R-:W-:Y:S01]  /*2810*/  IMAD.MOV.U32 R0, RZ, RZ, -0x2dc9616f ;  /* 0xd2369e91ff007424 */ /* 0x000fe200078e00ff */
[----:B------:R-:W-:Y:S01]  /*2820*/  UMOV UR4, 0x55dffe82 ;  /* 0x55dffe8200047882 */ /* 0x000fe20000000000 */
[----:B------:R-:W-:Y:S02]  /*2830*/  IMAD.MOV.U32 R3, RZ, RZ, 0x160ee3ae ;  /* 0x160ee3aeff037424 */ /* 0x000fe400078e00ff */
[----:B------:R-:W-:Y:S02]  /*2840*/  HFMA2 R17, -RZ, RZ, 0, 1.78813934326171875e-07 ;  /* 0x00000003ff117431 */ /* 0x000fe400000001ff */
[----:B------:R-:W-:-:S05]  /*2850*/  IDP.2A.LO.U16.S8 R0, R0, UR4, R3 ;  /* 0x0000000400007c26 */ /* 0x000fca0008001403 */
[----:B------:R-:W-:-:S13]  /*2860*/  ISETP.NE.AND P0, PT, R0, 0x15bf33e4, PT ;  /* 0x15bf33e40000780c */ /* 0x000fda0003f05270 */
[----:B------:R-:W-:Y:S05]  /*2870*/  @P0 BRA `(.L_x_35) ;  /* 0x0000000000880947 */ /* 0x000fea0003800000 */
[----:B------:R-:W-:Y:S01]  /*2880*/  IMAD.MOV.U32 R0, RZ, RZ, 0xf9bf71c ;  /* 0x0f9bf71cff007424 */ /* 0x000fe200078e00ff */
[----:B------:R-:W-:Y:S01]  /*2890*/  UMOV UR4, 0x1b91b189 ;  /* 0x1b91b18900047882 */ /* 0x000fe20000000000 */
[----:B------:R-:W-:Y:S02]  /*28a0*/  IMAD.MOV.U32 R3, RZ, RZ, 0x4a2fe051 ;  /* 0x4a2fe051ff037424 */ /* 0x000fe400078e00ff */
[----:B------:R-:W-:Y:S02]  /*28b0*/  IMAD.MOV.U32 R17, RZ, RZ, 0x4 ;  /* 0x00000004ff117424 */ /* 0x000fe400078e00ff */
[----:B------:R-:W-:-:S05]  /*28c0*/  IDP.2A.LO.U16.U8 R0, R0, UR4, R3 ;  /* 0x0000000400007c26 */ /* 0x000fca0008001003 */
[----:B------:R-:W-:-:S13]  /*28d0*/  ISETP.NE.AND P0, PT, R0, 0x4abee878, PT ;  /* 0x4abee8780000780c */ /* 0x000fda0003f05270 */
[----:B------:R-:W-:Y:S05]  /*28e0*/  @P0 BRA `(.L_x_35) ;  /* 0x00000000006c0947 */ /* 0x000fea0003800000 */
[----:B------:R-:W-:Y:S01]  /*28f0*/  MOV R0, 0x792f60e3 ;  /* 0x792f60e300007802 */ /* 0x000fe20000000f00 */
[----:B------:R-:W-:Y:S01]  /*2900*/  IMAD.MOV.U32 R3, RZ, RZ, 0x6d7a66f1 ;  /* 0x6d7a66f1ff037424 */ /* 0x000fe200078e00ff */
[----:B------:R-:W-:Y:S01]  /*2910*/  UMOV UR4, 0x767c3838 ;  /* 0x767c383800047882 */ /* 0x000fe20000000000 */
[----:B------:R-:W-:Y:S02]  /*2920*/  IMAD.MOV.U32 R17, RZ, RZ, 0x5 ;  /* 0x00000005ff117424 */ /* 0x000fe400078e00ff */
[----:B------:R-:W-:-:S05]  /*2930*/  IDP.2A.HI.S16.S8 R0, R0, UR4, R3 ;  /* 0x0000000400007c26 */ /* 0x000fca0008003603 */
[----:B------:R-:W-:-:S13]  /*2940*/  ISETP.NE.AND P0, PT, R0, 0x6de1308f, PT ;  /* 0x6de1308f0000780c */ /* 0x000fda0003f05270 */
[----:B------:R-:W-:Y:S05]  /*2950*/  @P0 BRA `(.L_x_35) ;  /* 0x0000000000500947 */ /* 0x000fea0003800000 */
[----:B------:R-:W-:Y:S02]  /*2960*/  HFMA2 R3, -RZ, RZ, -1.2099742889404296875e-05, -5.47265625 ;  /* 0x80cbc579ff037431 */ /* 0x000fe400000001ff */
[----:B------:R-:W-:Y:S01]  /*2970*/  IMAD.MOV.U32 R0, RZ, RZ, 0x372e451f ;  /* 0x372e451fff007424 */ /* 0x000fe200078e00ff */
[----:B------:R-:W-:Y:S01]  /*2980*/  UMOV UR4, 0x88ecbd1d ;  /* 0x88ecbd1d00047882 */ /* 0x000fe20000000000 */
[----:B------:R-:W-:Y:S02]  /*2990*/  IMAD.MOV.U32 R17, RZ, RZ, 0x6 ;  /* 0x00000006ff117424 */ /* 0x000fe400078e00ff */
[----:B------:R-:W-:-:S05]  /*29a0*/  IDP.2A.HI.S16.U8 R0, R0, UR4, R3 ;  /* 0x0000000400007c26 */ /* 0x000fca0008003203 */
[----:B------:R-:W-:-:S13]  /*29b0*/  ISETP.NE.AND P0, PT, R0, -0x7ed73183, PT ;  /* 0x8128ce7d0000780c */ /* 0x000fda0003f05270 */
[----:B------:R-:W-:Y:S05]  /*29c0*/  @P0 BRA `(.L_x_35) ;  /* 0x0000000000340947 */ /* 0x000fea0003800000 */
[----:B------:R-:W-:Y:S01]  /*29d0*/  IMAD.MOV.U32 R0, RZ, RZ, 0x57531b9a ;  /* 0x57531b9aff007424 */ /* 0x000fe200078e00ff */
[----:B------:R-:W-:Y:S01]  /*29e0*/  UMOV UR4, 0xc52a92e5 ;  /* 0xc52a92e500047882 */ /* 0x000fe20000000000 */
[----:B------:R-:W-:Y:S01]  /*29f0*/  IMAD.MOV.U32 R3, RZ, RZ, 0x1e783ebd ;  /* 0x1e783ebdff037424 */ /* 0x000fe200078e00ff */
[----:B------:R-:W-:-:S03]  /*2a00*/  MOV R17, 0x7 ;  /* 0x0000000700117802 */ /* 0x000fc60000000f00 */
[----:B------:R-:W-:-:S05]  /*2a10*/  IDP.2A.HI.U16.S8 R0, R0, UR4, R3 ;  /* 0x0000000400007c26 */ /* 0x000fca0008003403 */
[----:B------:R-:W-:-:S13]  /*2a20*/  ISETP.NE.AND P0, PT, R0, 0x1e68a5e0, PT ;  /* 0x1e68a5e00000780c */ /* 0x000fda0003f05270 */
[----:B------:R-:W-:Y:S05]  /*2a30*/  @P0 BRA `(.L_x_35) ;  /* 0x0000000000180947 */ /* 0x000fea0003800000 */
[----:B------:R-:W-:Y:S01]  /*2a40*/  IMAD.MOV.U32 R0, RZ, RZ, -0x34ec9d89 ;  /* 0xcb136277ff007424 */ /* 0x000fe200078e00ff */
[----:B------:R-:W-:Y:S01]  /*2a50*/  UMOV UR4, 0x3daf011c ;  /* 0x3daf011c00047882 */ /* 0x000fe20000000000 */
[----:B------:R-:W-:-:S04]  /*2a60*/  IMAD.MOV.U32 R3, RZ, RZ, 0x5d5882b0 ;  /* 0x5d5882b0ff037424 */ /* 0x000fc800078e00ff */
[----:B------:R-:W-:-:S05]  /*2a70*/  IDP.2A.HI.U16.U8 R0, R0, UR4, R3 ;  /* 0x0000000400007c26 */ /* 0x000fca0008003003 */
[----:B------:R-:W-:-:S04]  /*2a80*/  ISETP.NE.AND P0, PT, R0, 0x5dcc3590, PT ;  /* 0x5dcc35900000780c */ /* 0x000fc80003f05270 */
[----:B------:R-:W-:-:S09]  /*2a90*/  SEL R17, RZ, 0x8, !P0 ;  /* 0x00000008ff117807 */ /* 0x000fd20004000000 */
.L_x_35:
        /* <DEDUP_REMOVED lines=10> */
.L_x_37:
[----:B------:R-:W0:Y:S02]  /*2b40*/  LDC.64 R2, c[0x0][0x380] ;  /* 0x0000e000ff027b82 */ /* 0x000e240000000a00 */
[----:B0-----:R-:W-:Y:S01]  /*2b50*/  STG.E desc[UR36][R2.64], R17 ;  /* 0x0000001102007986 */ /* 0x001fe2000c101924 */
[----:B------:R-:W-:Y:S05]  /*2b60*/  EXIT ;  /* 0x000000000000794d */ /* 0x000fea0003800000 */
.L_x_36:
[----:B------:R-:W-:Y:S01]  /*2b70*/  IMAD.MOV.U32 R0, RZ, RZ, 0xdd1559c ;  /* 0x0dd1559cff007424 */ /* 0x000fe200078e00ff */
[----:B------:R-:W-:Y:S01]  /*2b80*/  UMOV UR4, 0xb90edb7a ;  /* 0xb90edb7a00047882 */ /* 0x000fe20000000000 */
[----:B------:R-:W-:Y:S02]  /*2b90*/  IMAD.MOV.U32 R3, RZ, RZ, 0x51221602 ;  /* 0x51221602ff037424 */ /* 0x000fe400078e00ff */
[----:B------:R-:W-:Y:S02]  /*2ba0*/  IMAD.MOV.U32 R17, RZ, RZ, 0x1 ;  /* 0x00000001ff117424 */ /* 0x000fe400078e00ff */
[----:B------:R-:W-:-:S05]  /*2bb0*/  IDP.4A.S8.S8 R0, R0, UR4, R3 ;  /* 0x0000000400007c26 */ /* 0x000fca0008000603 */
[----:B------:R-:W-:-:S13]  /*2bc0*/  ISETP.NE.AND P0, PT, R0, 0x5121d3e4, PT ;  /* 0x5121d3e40000780c */ /* 0x000fda0003f05270 */
[----:B------:R-:W-:Y:S05]  /*2bd0*/  @P0 BRA `(.L_x_38) ;  /* 0x0000000000500947 */ /* 0x000fea0003800000 */
[----:B------:R-:W-:Y:S02]  /*2be0*/  HFMA2 R0, -RZ, RZ, -32544, -757 ;  /* 0xf7f2e1eaff007431 */ /* 0x000fe400000001ff */
[----:B------:R-:W-:Y:S01]  /*2bf0*/  IMAD.MOV.U32 R3, RZ, RZ, -0x5cfec8f9 ;  /* 0xa3013707ff037424 */ /* 0x000fe200078e00ff */
[----:B------:R-:W-:Y:S01]  /*2c00*/  UMOV UR4, 0x32bc2c4b ;  /* 0x32bc2c4b00047882 */ /* 0x000fe20000000000 */
[----:B------:R-:W-:Y:S02]  /*2c10*/  IMAD.MOV.U32 R17, RZ, RZ, 0x2 ;  /* 0x00000002ff117424 */ /* 0x000fe400078e00ff */
[----:B------:R-:W-:-:S05]  /*2c20*/  IDP.4A.U8.S8 R0, R0, UR4, R3 ;  /* 0x0000000400007c26 */ /* 0x000fca0008000403 */
[----:B------:R-:W-:-:S13]  /*2c30*/  ISETP.NE.AND P0, PT, R0, -0x5cfe6dc9, PT ;  /* 0xa30192370000780c */ /* 0x000fda0003f05270 */
[----:B------:R-:W-:Y:S05]  /*2c40*/  @P0 BRA `(.L_x_38) ;  /* 0x0000000000340947 */ /* 0x000fea0003800000 */
[----:B------:R-:W-:Y:S01]  /*2c50*/  MOV R3, 0xa983f535 ;  /* 0xa983f53500037802 */ /* 0x000fe20000000f00 */
[----:B------:R-:W-:Y:S01]  /*2c60*/  IMAD.MOV.U32 R0, RZ, RZ, 0x4c4545aa ;  /* 0x4c4545aaff007424 */ /* 0x000fe200078e00ff */
[----:B------:R-:W-:Y:S01]  /*2c70*/  UMOV UR4, 0x362833bb ;  /* 0x362833bb00047882 */ /* 0x000fe20000000000 */
[----:B------:R-:W-:Y:S02]  /*2c80*/  IMAD.MOV.U32 R17, RZ, RZ, 0x3 ;  /* 0x00000003ff117424 */ /* 0x000fe400078e00ff */
[----:B------:R-:W-:-:S05]  /*2c90*/  IDP.4A.S8.U8 R0, R0, UR4, R3 ;  /* 0x0000000400007c26 */ /* 0x000fca0008000203 */
[----:B------:R-:W-:-:S13]  /*2ca0*/  ISETP.NE.AND P0, PT, R0, -0x567c210e, PT ;  /* 0xa983def20000780c */ /* 0x000fda0003f05270 */
[----:B------:R-:W-:Y:S05]  /*2cb0*/  @P0 BRA `(.L_x_38) ;  /* 0x0000000000180947 */ /* 0x000fea0003800000 */
[----:B------:R-:W-:Y:S01]  /*2cc0*/  IMAD.MOV.U32 R0, RZ, RZ, 0x607598a7 ;  /* 0x607598a7ff007424 */ /* 0x000fe200078e00ff */
[----:B------:R-:W-:Y:S01]  /*2cd0*/  UMOV UR4, 0xb6bda97a ;  /* 0xb6bda97a00047882 */ /* 0x000fe20000000000 */
[----:B------:R-:W-:-:S04]  /*2ce0*/  IMAD.MOV.U32 R3, RZ, RZ, -0x4398d0fc ;  /* 0xbc672f04ff037424 */ /* 0x000fc800078e00ff */
[----:B------:R-:W-:-:S05]  /*2cf0*/  IDP.4A.U8.U8 R0, R0, UR4, R3 ;  /* 0x0000000400007c26 */ /* 0x000fca0008000003 */
[----:B------:R-:W-:-:S04]  /*2d00*/  ISETP.NE.AND P0, PT, R0, -0x4397826d, PT ;  /* 0xbc687d930000780c */ /* 0x000fc80003f05270 */
[----:B------:R-:W-:-:S09]  /*2d10*/  SEL R17, RZ, 0x4, !P0 ;  /* 0x00000004ff117807 */ /* 0x000fd20004000000 */
.L_x_38:
        /* <DEDUP_REMOVED lines=10> */
.L_x_40:
[----:B------:R-:W0:Y:S02]  /*2dc0*/  LDC.64 R2, c[0x0][0x380] ;  /* 0x0000e000ff027b82 */ /* 0x000e240000000a00 */
[----:B0-----:R-:W-:Y:S01]  /*2dd0*/  STG.E desc[UR36][R2.64], R17 ;  /* 0x0000001102007986 */ /* 0x001fe2000c101924 */
[----:B------:R-:W-:Y:S05]  /*2de0*/  EXIT ;  /* 0x000000000000794d */ /* 0x000fea0003800000 */
.L_x_39:
        /* <DEDUP_REMOVED lines=11> */
.L_x_42:
[----:B------:R-:W0:Y:S02]  /*2ea0*/  LDC.64 R2, c[0x0][0x380] ;  /* 0x0000e000ff027b82 */ /* 0x000e240000000a00 */
[----:B0-----:R-:W-:Y:S01]  /*2eb0*/  STG.E desc[UR36][R2.64], R17 ;  /* 0x0000001102007986 */ /* 0x001fe2000c101924 */
[----:B------:R-:W-:Y:S05]  /*2ec0*/  EXIT ;  /* 0x000000000000794d */ /* 0x000fea0003800000 */
.L_x_41:
        /* <DEDUP_REMOVED lines=11> */
.L_x_44:
[----:B------:R-:W0:Y:S02]  /*2f80*/  LDC.64 R2, c[0x0][0x380] ;  /* 0x0000e000ff027b82 */ /* 0x000e240000000a00 */
[----:B0-----:R-:W-:Y:S01]  /*2f90*/  STG.E desc[UR36][R2.64], R17 ;  /* 0x0000001102007986 */ /* 0x001fe2000c101924 */
[----:B------:R-:W-:Y:S05]  /*2fa0*/  EXIT ;  /* 0x000000000000794d */ /* 0x000fea0003800000 */
.L_x_43:
[----:B------:R-:W-:-:S07]  /*2fb0*/  MOV R2, 0x2fd0 ;  /* 0x00002fd000027802 */ /* 0x000fce0000000f00 */
[----:B------:R-:W-:Y:S05]  /*2fc0*/  CALL.REL.NOINC `($_Z4testPi$_Z3retv) ;  /* 0x0000001000987944 */ /* 0x000fea0003c00000 */
[----:B------:R-:W-:Y:S02]  /*2fd0*/  HFMA2 R5, -RZ, RZ, 1.7373046875, -28.96875 ;  /* 0x3ef3cf3eff057431 */ /* 0x000fe400000001ff */
[----:B------:R-:W-:Y:S01]  /*2fe0*/  IMAD.MOV.U32 R4, RZ, RZ, 0x40066666 ;  /* 0x40066666ff047424 */ /* 0x000fe200078e00ff */
[----:B------:R-:W-:Y:S01]  /*2ff0*/  UMOV UR8, 0xeb1c432d ;  /* 0xeb1c432d00087882 */ /* 0x000fe20000000000 */
[----:B------:R-:W-:Y:S01]  /*3000*/  UMOV UR9, 0x3f1a36e2 ;  /* 0x3f1a36e200097882 */ /* 0x000fe20000000000 */
[----:B------:R-:W-:Y:S02]  /*3010*/  IMAD.MOV.U32 R17, RZ, RZ, 0x2 ;  /* 0x00000002ff117424 */ /* 0x000fe400078e00ff */
[----:B------:R-:W-:-:S04]  /*3020*/  FFMA R0, R5, R4, -1 ;  /* 0xbf80000005007423 */ /* 0x000fc80000000004 */
[----:B------:R-:W-:-:S04]  /*3030*/  FADD.FTZ R0, -R0, -RZ ;  /* 0x800000ff00007221 */ /* 0x000fc80000010100 */
[----:B------:R-:W-:-:S04]  /*3040*/  FFMA R0, R0, R5, 0.47619050741195678711 ;  /* 0x3ef3cf3e00007423 */ /* 0x000fc80000000005 */
[----:B------:R-:W-:-:S04]  /*3050*/  FADD R0, R0, -0.47619050741195678711 ;  /* 0xbef3cf3e00007421 */ /* 0x000fc80000000000 */
[----:B------:R-:W0:Y:S02]  /*3060*/  F2F.F64.F32 R2, R0 ;  /* 0x0000000000027310 */ /* 0x000e240000201800 */
[----:B0-----:R-:W-:-:S14]  /*3070*/  DSETP.GEU.AND P0, PT, R2, UR8, PT ;  /* 0x0000000802007e2a */ /* 0x001fdc000bf0e000 */
[----:B------:R-:W-:Y:S05]  /*3080*/  @P0 BRA `(.L_x_45) ;  /* 0x0000000400080947 */ /* 0x000fea0003800000 */
[----:B------:R-:W-:Y:S01]  /*3090*/  FFMA.RZ R0, R5, R4, -1 ;  /* 0xbf80000005007423 */ /* 0x000fe2000000c004 */
[----:B------:R-:W-:-:S03]  /*30a0*/  IMAD.MOV.U32 R17, RZ, RZ, 0x3 ;  /* 0x00000003ff117424 */ /* 0x000fc600078e00ff */
[----:B------:R-:W-:-:S04]  /*30b0*/  FADD.FTZ R0, -R0, -RZ ;  /* 0x800000ff00007221 */ /* 0x000fc80000010100 */
[----:B------:R-:W-:-:S04]  /*30c0*/  FFMA.RZ R0, R0, R5, 0.47619050741195678711 ;  /* 0x3ef3cf3e00007423 */ /* 0x000fc8000000c005 */
[----:B------:R-:W-:-:S04]  /*30d0*/  FADD R0, R0, -0.47619050741195678711 ;  /* 0xbef3cf3e00007421 */ /* 0x000fc80000000000 */
[----:B------:R-:W0:Y:S02]  /*30e0*/  F2F.F64.F32 R2, R0 ;  /* 0x0000000000027310 */ /* 0x000e240000201800 */
[----:B0-----:R-:W-:-:S14]  /*30f0*/  DSETP.GEU.AND P0, PT, R2, UR8, PT ;  /* 0x0000000802007e2a */ /* 0x001fdc000bf0e000 */
[----:B------:R-:W-:Y:S05]  /*3100*/  @P0 BRA `(.L_x_45) ;  /* 0x0000000000e80947 */ /* 0x000fea0003800000 */
[----:B------:R-:W-:Y:S01]  /*3110*/  FFMA.RM R0, R5, R4, -1 ;  /* 0xbf80000005007423 */ /* 0x000fe20000004004 */
[----:B------:R-:W-:-:S03]  /*3120*/  MOV R17, 0x4 ;  /* 0x0000000400117802 */ /* 0x000fc60000000f00 */
[----:B------:R-:W-:-:S04]  /*3130*/  FADD.FTZ R0, -R0, -RZ ;  /* 0x800000ff00007221 */ /* 0x000fc80000010100 */
[----:B------:R-:W-:-:S04]  /*3140*/  FFMA.RM R0, R0, R5, 0.47619050741195678711 ;  /* 0x3ef3cf3e00007423 */ /* 0x000fc80000004005 */
[----:B------:R-:W-:-:S04]  /*3150*/  FADD R0, R0, -0.47619050741195678711 ;  /* 0xbef3cf3e00007421 */ /* 0x000fc80000000000 */
[----:B------:R-:W0:Y:S02]  /*3160*/  F2F.F64.F32 R2, R0 ;  /* 0x0000000000027310 */ /* 0x000e240000201800 */
[----:B0-----:R-:W-:-:S14]  /*3170*/  DSETP.GEU.AND P0, PT, R2, UR8, PT ;  /* 0x0000000802007e2a */ /* 0x001fdc000bf0e000 */
[----:B------:R-:W-:Y:S05]  /*3180*/  @P0 BRA `(.L_x_45) ;  /* 0x0000000000c80947 */ /* 0x000fea0003800000 */
[----:B------:R-:W-:Y:S01]  /*3190*/  FFMA.RP R0, R5, R4, -1 ;  /* 0xbf80000005007423 */ /* 0x000fe20000008004 */
[----:B------:R-:W-:-:S03]  /*31a0*/  IMAD.MOV.U32 R17, RZ, RZ, 0x5 ;  /* 0x00000005ff117424 */ /* 0x000fc600078e00ff */
[----:B------:R-:W-:-:S04]  /*31b0*/  FADD.FTZ R0, -R0, -RZ ;  /* 0x800000ff00007221 */ /* 0x000fc80000010100 */
[----:B------:R-:W-:-:S04]  /*31c0*/  FFMA.RP R0, R0, R5, 0.47619050741195678711 ;  /* 0x3ef3cf3e00007423 */ /* 0x000fc80000008005 */
[----:B------:R-:W-:-:S04]  /*31d0*/  FADD R0, R0, -0.47619050741195678711 ;  /* 0xbef3cf3e00007421 */ /* 0x000fc80000000000 */
[----:B------:R-:W0:Y:S02]  /*31e0*/  F2F.F64.F32 R2, R0 ;  /* 0x0000000000027310 */ /* 0x000e240000201800 */
[----:B0-----:R-:W-:-:S14]  /*31f0*/  DSETP.GEU.AND P0, PT, R2, UR8, PT ;  /* 0x0000000802007e2a */ /* 0x001fdc000bf0e000 */
[----:B------:R-:W-:Y:S05]  /*3200*/  @P0 BRA `(.L_x_45) ;  /* 0x0000000000a80947 */ /* 0x000fea0003800000 */
[----:B------:R-:W0:Y:S01]  /*3210*/  MUFU.RCP64H R3, 2.09999847412109375 ;  /* 0x4000cccc00037908 */ /* 0x000e220000001800 */
[----:B------:R-:W-:Y:S01]  /*3220*/  IMAD.MOV.U32 R6, RZ, RZ, -0x33333333 ;  /* 0xcccccccdff067424 */ /* 0x000fe200078e00ff */
[----:B------:R-:W-:Y:S01]  /*3230*/  MOV R2, 0x4030d0ce ;  /* 0x4030d0ce00027802 */ /* 0x000fe20000000f00 */
[----:B------:R-:W-:Y:S01]  /*3240*/  IMAD.MOV.U32 R7, RZ, RZ, 0x4000cccc ;  /* 0x4000ccccff077424 */ /* 0x000fe200078e00ff */
[----:B------:R-:W-:Y:S01]  /*3250*/  UMOV UR4, 0x9e79e79e ;  /* 0x9e79e79e00047882 */ /* 0x000fe20000000000 */
[----:B------:R-:W-:Y:S01]  /*3260*/  UMOV UR5, 0x3fde79e7 ;  /* 0x3fde79e700057882 */ /* 0x000fe20000000000 */
[----:B------:R-:W-:-:S03]  /*3270*/  IMAD.MOV.U32 R17, RZ, RZ, 0x6 ;  /* 0x00000006ff117424 */ /* 0x000fc600078e00ff */
[----:B0-----:R-:W-:-:S08]  /*3280*/  DFMA R4, R2, -R6, 1 ;  /* 0x3ff000000204742b */ /* 0x001fd00000000806 */
[----:B------:R-:W-:-:S08]  /*3290*/  DFMA R4, R4, R4, R4 ;  /* 0x000000040404722b */ /* 0x000fd00000000004 */
[----:B------:R-:W-:-:S08]  /*32a0*/  DFMA R4, R2, R4, R2 ;  /* 0x000000040204722b */ /* 0x000fd00000000002 */
[----:B------:R-:W-:-:S08]  /*32b0*/  DFMA R2, R4, -R6, 1 ;  /* 0x3ff000000402742b */ /* 0x000fd00000000806 */
[----:B------:R-:W-:-:S08]  /*32c0*/  DFMA R2, R4, R2, R4 ;  /* 0x000000020402722b */ /* 0x000fd00000000004 */
[----:B------:R-:W-:-:S08]  /*32d0*/  DADD R2, R2, -UR4 ;  /* 0x8000000402027e29 */ /* 0x000fd00008000000 */
[----:B------:R-:W-:-:S14]  /*32e0*/  DSETP.GEU.AND P0, PT, R2, UR8, PT ;  /* 0x0000000802007e2a */ /* 0x000fdc000bf0e000 */
[----:B------:R-:W-:Y:S05]  /*32f0*/  @P0 BRA `(.L_x_45) ;  /* 0x00000000006c0947 */ /* 0x000fea0003800000 */
[----:B------:R-:W-:-:S07]  /*3300*/  MOV R0, 0x3320 ;  /* 0x0000332000007802 */ /* 0x000fce0000000f00 */
[----:B------:R-:W-:Y:S05]  /*3310*/  CALL.REL.NOINC `($__internal_9_$__cuda_sm20_rcp_rz_f64) ;  /* 0x0000002400907944 */ /* 0x000fea0003c00000 */
[----:B------:R-:W-:Y:S01]  /*3320*/  UMOV UR4, 0x9e79e79e ;  /* 0x9e79e79e00047882 */ /* 0x000fe20000000000 */
[----:B------:R-:W-:Y:S01]  /*3330*/  UMOV UR5, 0x3fde79e7 ;  /* 0x3fde79e700057882 */ /* 0x000fe20000000000 */
[----:B------:R-:W-:Y:S01]  /*3340*/  IMAD.MOV.U32 R17, RZ, RZ, 0x7 ;  /* 0x00000007ff117424 */ /* 0x000fe200078e00ff */
[----:B------:R-:W-:-:S08]  /*3350*/  DADD R2, R2, -UR4 ;  /* 0x8000000402027e29 */ /* 0x000fd00008000000 */
[----:B------:R-:W-:-:S14]  /*3360*/  DSETP.GEU.AND P0, PT, R2, UR8, PT ;  /* 0x0000000802007e2a */ /* 0x000fdc000bf0e000 */
[----:B------:R-:W-:Y:S05]  /*3370*/  @P0 BRA `(.L_x_45) ;  /* 0x00000000004c0947 */ /* 0x000fea0003800000 */
[----:B------:R-:W-:-:S07]  /*3380*/  MOV R0, 0x33a0 ;  /* 0x000033a000007802 */ /* 0x000fce0000000f00 */
[----:B------:R-:W-:Y:S05]  /*3390*/  CALL.REL.NOINC `($__internal_7_$__cuda_sm20_rcp_rd_f64) ;  /* 0x0000001c00747944 */ /* 0x000fea0003c00000 */
[----:B------:R-:W-:Y:S01]  /*33a0*/  IMAD.MOV.U32 R2, RZ, RZ, R10 ;  /* 0x000000ffff027224 */ /* 0x000fe200078e000a */
[----:B------:R-:W-:Y:S01]  /*33b0*/  MOV R3, R11 ;  /* 0x0000000b00037202 */ /* 0x000fe20000000f00 */
[----:B------:R-:W-:Y:S01]  /*33c0*/  UMOV UR4, 0x9e79e79e ;  /* 0x9e79e79e00047882 */ /* 0x000fe20000000000 */
[----:B------:R-:W-:Y:S01]  /*33d0*/  UMOV UR5, 0x3fde79e7 ;  /* 0x3fde79e700057882 */ /* 0x000fe20000000000 */
[----:B------:R-:W-:-:S03]  /*33e0*/  IMAD.MOV.U32 R17, RZ, RZ, 0x8 ;  /* 0x00000008ff117424 */ /* 0x000fc600078e00ff */
[----:B------:R-:W-:-:S08]  /*33f0*/  DADD R2, R2, -UR4 ;  /* 0x8000000402027e29 */ /* 0x000fd00008000000 */
[----:B------:R-:W-:-:S14]  /*3400*/  DSETP.GEU.AND P0, PT, R2, UR8, PT ;  /* 0x0000000802007e2a */ /* 0x000fdc000bf0e000 */
[----:B------:R-:W-:Y:S05]  /*3410*/  @P0 BRA `(.L_x_45) ;  /* 0x0000000000240947 */ /* 0x000fea0003800000 */
[----:B------:R-:W-:-:S07]  /*3420*/  MOV R0, 0x3440 ;  /* 0x0000344000007802 */ /* 0x000fce0000000f00 */
[----:B------:R-:W-:Y:S05]  /*3430*/  CALL.REL.NOINC `($__internal_8_$__cuda_sm20_rcp_ru_f64) ;  /* 0x0000002000487944 */ /* 0x000fea0003c00000 */
[----:B------:R-:W-:Y:S01]  /*3440*/  IMAD.MOV.U32 R2, RZ, RZ, R10 ;  /* 0x000000ffff027224 */ /* 0x000fe200078e000a */
[----:B------:R-:W-:Y:S01]  /*3450*/  UMOV UR4, 0x9e79e79e ;  /* 0x9e79e79e00047882 */ /* 0x000fe20000000000 */
[----:B------:R-:W-:Y:S01]  /*3460*/  IMAD.MOV.U32 R3, RZ, RZ, R11 ;  /* 0x000000ffff037224 */ /* 0x000fe200078e000b */
[----:B------:R-:W-:-:S05]  /*3470*/  UMOV UR5, 0x3fde79e7 ;  /* 0x3fde79e700057882 */ /* 0x000fca0000000000 */
[----:B------:R-:W-:-:S08]  /*3480*/  DADD R2, R2, -UR4 ;  /* 0x8000000402027e29 */ /* 0x000fd00008000000 */
[----:B------:R-:W-:-:S06]  /*3490*/  DSETP.GEU.AND P0, PT, R2, UR8, PT ;  /* 0x0000000802007e2a */ /* 0x000fcc000bf0e000 */
[----:B------:R-:W-:-:S08]  /*34a0*/  SEL R17, RZ, 0x9, !P0 ;  /* 0x00000009ff117807 */ /* 0x000fd00004000000 */
.L_x_45:
        /* <DEDUP_REMOVED lines=10> */
.L_x_47:
[----:B------:R-:W0:Y:S02]  /*3550*/  LDC.64 R2, c[0x0][0x380] ;  /* 0x0000e000ff027b82 */ /* 0x000e240000000a00 */
[----:B0-----:R-:W-:Y:S01]  /*3560*/  STG.E desc[UR36][R2.64], R17 ;  /* 0x0000001102007986 */ /* 0x001fe2000c101924 */
[----:B------:R-:W-:Y:S05]  /*3570*/  EXIT ;  /* 0x000000000000794d */ /* 0x000fea0003800000 */
.L_x_46:
[----:B------:R-:W0:Y:S01]  /*3580*/  F2I.S16.F16.NTZ R0, 1 ;  /* 0x00003c0000007905 */ /* 0x000e220000102900 */
[----:B------:R-:W-:Y:S01]  /*3590*/  IMAD.MOV.U32 R17, RZ, RZ, 0x1f ;  /* 0x0000001fff117424 */ /* 0x000fe200078e00ff */
[----:B0-----:R-:W-:-:S13]  /*35a0*/  ISETP.NE.AND P0, PT, R0, 0x1, PT ;  /* 0x000000010000780c */ /* 0x001fda0003f05270 */
[----:B------:R-:W-:Y:S05]  /*35b0*/  @P0 BRA `(.L_x_48) ;  /* 0x0000000400b80947 */ /* 0x000fea0003800000 */
[----:B------:R-:W0:Y:S01]  /*35c0*/  F2I.U32.F16.FLOOR.NTZ R0, 1 ;  /* 0x00003c0000007905 */ /* 0x000e220000107000 */
[----:B------:R-:W-:Y:S01]  /*35d0*/  IMAD.MOV.U32 R17, RZ, RZ, 0x22 ;  /* 0x00000022ff117424 */ /* 0x000fe200078e00ff */
[----:B0-----:R-:W-:-:S13]  /*35e0*/  ISETP.NE.AND P0, PT, R0, 0x1, PT ;  /* 0x000000010000780c */ /* 0x001fda0003f05270 */
[----:B------:R-:W-:Y:S05]  /*35f0*/  @P0 BRA `(.L_x_48) ;  /* 0x0000000400a80947 */ /* 0x000fea0003800000 */
[----:B------:R-:W0:Y:S01]  /*3600*/  F2I.S64.F16.CEIL R2, 1 ;  /* 0x00003c0000027911 */ /* 0x000e220000109900 */
[----:B------:R-:W-:Y:S01]  /*3610*/  HFMA2 R17, -RZ, RZ, 0, 2.086162567138671875e-06 ;  /* 0x00000023ff117431 */ /* 0x000fe200000001ff */
[----:B0-----:R-:W-:-:S04]  /*3620*/  ISETP.NE.U32.AND P0, PT, R2, 0x1, PT ;  /* 0x000000010200780c */ /* 0x001fc80003f05070 */
[----:B------:R-:W-:-:S13]  /*3630*/  ISETP.NE.AND.EX P0, PT, R3, RZ, PT, P0 ;  /* 0x000000ff0300720c */ /* 0x000fda0003f05300 */
[----:B------:R-:W-:Y:S05]  /*3640*/  @P0 BRA `(.L_x_48) ;  /* 0x0000000400940947 */ /* 0x000fea0003800000 */
[----:B------:R-:W0:Y:S01]  /*3650*/  I2F.F16 R0, 0x1 ;  /* 0x0000000100007906 */ /* 0x000e220000200c00 */
[----:B------:R-:W-:Y:S01]  /*3660*/  IMAD.MOV.U32 R17, RZ, RZ, 0x25 ;  /* 0x00000025ff117424 */ /* 0x000fe200078e00ff */
[----:B0-----:R-:W-:-:S04]  /*3670*/  PRMT R0, R0, 0x9910, RZ ;  /* 0x0000991000007816 */ /* 0x001fc800000000ff */
[----:B------:R-:W-:-:S13]  /*3680*/  ISETP.NE.AND P0, PT, R0, 0x3c00, PT ;  /* 0x00003c000000780c */ /* 0x000fda0003f05270 */
[----:B------:R-:W-:Y:S05]  /*3690*/  @P0 BRA `(.L_x_48) ;  /* 0x0000000400800947 */ /* 0x000fea0003800000 */
[----:B------:R-:W0:Y:S01]  /*36a0*/  I2F.F16.U32.RZ R0, 0x1 ;  /* 0x0000000100007906 */ /* 0x000e22000020c800 */
[----:B------:R-:W-:Y:S01]  /*36b0*/  IMAD.MOV.U32 R17, RZ, RZ, 0x26 ;  /* 0x00000026ff117424 */ /* 0x000fe200078e00ff */
[----:B0-----:R-:W-:-:S04]  /*36c0*/  PRMT R0, R0, 0x9910, RZ ;  /* 0x0000991000007816 */ /* 0x001fc800000000ff */
[----:B------:R-:W-:-:S13]  /*36d0*/  ISETP.NE.AND P0, PT, R0, 0x3c00, PT ;  /* 0x00003c000000780c */ /* 0x000fda0003f05270 */
[----:B------:R-:W-:Y:S05]  /*36e0*/  @P0 BRA `(.L_x_48) ;  /* 0x00000004006c0947 */ /* 0x000fea0003800000 */
[----:B------:R-:W0:Y:S01]  /*36f0*/  I2F.F16 R0, 0x1 ;  /* 0x0000000100007906 */ /* 0x000e220000200c00 */
[----:B------:R-:W-:Y:S01]  /*3700*/  IMAD.MOV.U32 R17, RZ, RZ, 0x27 ;  /* 0x00000027ff117424 */ /* 0x000fe200078e00ff */
[----:B0-----:R-:W-:-:S04]  /*3710*/  PRMT R0, R0, 0x9910, RZ ;  /* 0x0000991000007816 */ /* 0x001fc800000000ff */
[----:B------:R-:W-:-:S13]  /*3720*/  ISETP.NE.AND P0, PT, R0, 0x3c00, PT ;  /* 0x00003c000000780c */ /* 0x000fda0003f05270 */
[----:B------:R-:W-:Y:S05]  /*3730*/  @P0 BRA `(.L_x_48) ;  /* 0x0000000400580947 */ /* 0x000fea0003800000 */
[----:B------:R-:W0:Y:S01]  /*3740*/  I2F.F16.U32.RM R0, 0x1 ;  /* 0x0000000100007906 */ /* 0x000e220000204800 */
[----:B------:R-:W-:Y:S02]  /*3750*/  MOV R17, 0x28 ;  /* 0x0000002800117802 */ /* 0x000fe40000000f00 */
[----:B0-----:R-:W-:-:S04]  /*3760*/  PRMT R0, R0, 0x9910, RZ ;  /* 0x0000991000007816 */ /* 0x001fc800000000ff */
[----:B------:R-:W-:-:S13]  /*3770*/  ISETP.NE.AND P0, PT, R0, 0x3c00, PT ;  /* 0x00003c000000780c */ /* 0x000fda0003f05270 */
[----:B------:R-:W-:Y:S05]  /*3780*/  @P0 BRA `(.L_x_48) ;  /* 0x0000000400440947 */ /* 0x000fea0003800000 */
[----:B------:R-:W-:Y:S01]  /*3790*/  UMOV UR4, 0x1 ;  /* 0x0000000100047882 */ /* 0x000fe20000000000 */
[----:B------:R-:W-:Y:S01]  /*37a0*/  UMOV UR5, 0x0 ;  /* 0x0000000000057882 */ /* 0x000fe20000000000 */
[----:B------:R-:W-:Y:S01]  /*37b0*/  IMAD.MOV.U32 R17, RZ, RZ, 0x29 ;  /* 0x00000029ff117424 */ /* 0x000fe200078e00ff */
[----:B------:R-:W0:Y:S02]  /*37c0*/  I2F.F16.S64.RP R0, UR4 ;  /* 0x0000000400007d12 */ /* 0x000e240008308c00 */
[----:B0-----:R-:W-:-:S04]  /*37d0*/  PRMT R0, R0, 0x9910, RZ ;  /* 0x0000991000007816 */ /* 0x001fc800000000ff */
[----:B------:R-:W-:-:S13]  /*37e0*/  ISETP.NE.AND P0, PT, R0, 0x3c00, PT ;  /* 0x00003c000000780c */ /* 0x000fda0003f05270 */
[----:B------:R-:W-:Y:S05]  /*37f0*/  @P0 BRA `(.L_x_48) ;  /* 0x0000000400280947 */ /* 0x000fea0003800000 */
[----:B------:R-:W0:Y:S01]  /*3800*/  I2F.F16.U64 R0, UR4 ;  /* 0x0000000400007d12 */ /* 0x000e220008300800 */
[----:B------:R-:W-:Y:S01]  /*3810*/  IMAD.MOV.U32 R17, RZ, RZ, 0x2a ;  /* 0x0000002aff117424 */ /* 0x000fe200078e00ff */
[----:B0-----:R-:W-:-:S04]  /*3820*/  PRMT R0, R0, 0x9910, RZ ;  /* 0x0000991000007816 */ /* 0x001fc800000000ff */
[----:B------:R-:W-:-:S13]  /*3830*/  ISETP.NE.AND P0, PT, R0, 0x3c00, PT ;  /* 0x00003c000000780c */ /* 0x000fda0003f05270 */
[----:B------:R-:W-:Y:S05]  /*3840*/  @P0 BRA `(.L_x_48) ;  /* 0x0000000400140947 */ /* 0x000fea0003800000 */
[----:B------:R-:W0:Y:S01]  /*3850*/  F2I.S16.NTZ R0, 1 ;  /* 0x3f80000000007905 */ /* 0x000e220000202900 */
[----:B------:R-:W-:Y:S01]  /*3860*/  IMAD.MOV.U32 R17, RZ, RZ, 0x2b ;  /* 0x0000002bff117424 */ /* 0x000fe200078e00ff */
[----:B0-----:R-:W-:-:S13]  /*3870*/  ISETP.NE.AND P0, PT, R0, 0x1, PT ;  /* 0x000000010000780c */ /* 0x001fda0003f05270 */
[----:B------:R-:W-:Y:S05]  /*3880*/  @P0 BRA `(.L_x_48) ;  /* 0x0000000400040947 */ /* 0x000fea0003800000 */
[----:B------:R-:W0:Y:S01]  /*3890*/  F2I.U32.FLOOR.NTZ R0, 3.1400001049041748047 ;  /* 0x4048f5c300007905 */ /* 0x000e220000207000 */
[----:B------:R-:W-:Y:S01]  /*38a0*/  HFMA2 R17, -RZ, RZ, 0, 2.74181365966796875e-06 ;  /* 0x0000002eff117431 */ /* 0x000fe200000001ff */
[----:B0-----:R-:W-:-:S13]  /*38b0*/  ISETP.NE.AND P0, PT, R0, 0x3, PT ;  /* 0x000000030000780c */ /* 0x001fda0003f05270 */
[----:B------:R-:W-:Y:S05]  /*38c0*/  @P0 BRA `(.L_x_48) ;  /* 0x0000000000f40947 */ /* 0x000fea0003800000 */
[----:B------:R-:W0:Y:S01]  /*38d0*/  F2I.S64.CEIL R2, 3.1400001049041748047 ;  /* 0x4048f5c300027911 */ /* 0x000e220000209900 */
[----:B------:R-:W-:Y:S01]  /*38e0*/  IMAD.MOV.U32 R17, RZ, RZ, 0x2f ;  /* 0x0000002fff117424 */ /* 0x000fe200078e00ff */
[----:B0-----:R-:W-:-:S04]  /*38f0*/  ISETP.NE.U32.AND P0, PT, R2, 0x4, PT ;  /* 0x000000040200780c */ /* 0x001fc80003f05070 */
[----:B------:R-:W-:-:S13]  /*3900*/  ISETP.NE.AND.EX P0, PT, R3, RZ, PT, P0 ;  /* 0x000000ff0300720c */ /* 0x000fda0003f05300 */
[----:B------:R-:W-:Y:S05]  /*3910*/  @P0 BRA `(.L_x_48) ;  /* 0x0000000000e00947 */ /* 0x000fea0003800000 */
[----:B------:R-:W-:Y:S01]  /*3920*/  I2FP.F32.U32.RZ R0, 0x3 ;  /* 0x0000000300007845 */ /* 0x000fe2000020d000 */
[----:B------:R-:W-:-:S03]  /*3930*/  IMAD.MOV.U32 R17, RZ, RZ, 0x32 ;  /* 0x00000032ff117424 */ /* 0x000fc600078e00ff */
[----:B------:R-:W-:-:S13]  /*3940*/  FSETP.NEU.AND P0, PT, R0, 3, PT ;  /* 0x404000000000780b */ /* 0x000fda0003f0d000 */
[----:B------:R-:W-:Y:S05]  /*3950*/  @P0 BRA `(.L_x_48) ;  /* 0x0000000000d00947 */ /* 0x000fea0003800000 */
[----:B------:R-:W0:Y:S01]  /*3960*/  I2F.U32.RM R0, 0x3 ;  /* 0x0000000300007906 */ /* 0x000e220000205000 */
[----:B------:R-:W-:Y:S01]  /*3970*/  IMAD.MOV.U32 R17, RZ, RZ, 0x34 ;  /* 0x00000034ff117424 */ /* 0x000fe200078e00ff */
[----:B0-----:R-:W-:-:S13]  /*3980*/  FSETP.NEU.AND P0, PT, R0, 3, PT ;  /* 0x404000000000780b */ /* 0x001fda0003f0d000 */
[----:B------:R-:W-:Y:S05]  /*3990*/  @P0 BRA `(.L_x_48) ;  /* 0x0000000000c00947 */ /* 0x000fea0003800000 */
[----:B------:R-:W-:Y:S01]  /*39a0*/  UMOV UR4, 0x3 ;  /* 0x0000000300047882 */ /* 0x000fe20000000000 */
[----:B------:R-:W-:Y:S01]  /*39b0*/  UMOV UR5, 0x0 ;  /* 0x0000000000057882 */ /* 0x000fe20000000000 */
[----:B------:R-:W-:Y:S01]  /*39c0*/  HFMA2 R17, -RZ, RZ, 0, 3.159046173095703125e-06 ;  /* 0x00000035ff117431 */ /* 0x000fe200000001ff */
[----:B------:R-:W0:Y:S02]  /*39d0*/  I2F.S64.RP R0, UR4 ;  /* 0x0000000400007d12 */ /* 0x000e240008309400 */
[----:B0-----:R-:W-:-:S13]  /*39e0*/  FSETP.NEU.AND P0, PT, R0, 3, PT ;  /* 0x404000000000780b */ /* 0x001fda0003f0d000 */
[----:B------:R-:W-:Y:S05]  /*39f0*/  @P0 BRA `(.L_x_48) ;  /* 0x0000000000a80947 */ /* 0x000fea0003800000 */
[----:B------:R-:W0:Y:S01]  /*3a00*/  I2F.U64 R0, UR4 ;  /* 0x0000000400007d12 */ /* 0x000e220008301000 */
[----:B------:R-:W-:Y:S01]  /*3a10*/  IMAD.MOV.U32 R17, RZ, RZ, 0x36 ;  /* 0x00000036ff117424 */ /* 0x000fe200078e00ff */
[----:B0-----:R-:W-:-:S13]  /*3a20*/  FSETP.NEU.AND P0, PT, R0, 3, PT ;  /* 0x404000000000780b */ /* 0x001fda0003f0d000 */
[----:B------:R-:W-:Y:S05]  /*3a30*/  @P0 BRA `(.L_x_48) ;  /* 0x0000000000980947 */ /* 0x000fea0003800000 */
[----:B------:R-:W0:Y:S01]  /*3a40*/  F2I.S16.F64 R0, 1 ;  /* 0x3ff0000000007911 */ /* 0x000e220000300900 */
[----:B------:R-:W-:Y:S01]  /*3a50*/  IMAD.MOV.U32 R17, RZ, RZ, 0x37 ;  /* 0x00000037ff117424 */ /* 0x000fe200078e00ff */
[----:B0-----:R-:W-:-:S04]  /*3a60*/  PRMT R0, R0, 0x9910, RZ ;  /* 0x0000991000007816 */ /* 0x001fc800000000ff */
[----:B------:R-:W-:-:S13]  /*3a70*/  ISETP.NE.AND P0, PT, R0, 0x1, PT ;  /* 0x000000010000780c */ /* 0x000fda0003f05270 */
[----:B------:R-:W-:Y:S05]  /*3a80*/  @P0 BRA `(.L_x_48) ;  /* 0x0000000000840947 */ /* 0x000fea0003800000 */
[----:B------:R-:W-:Y:S01]  /*3a90*/  UMOV UR6, 0x51eb851f ;  /* 0x51eb851f00067882 */ /* 0x000fe20000000000 */
[----:B------:R-:W-:Y:S01]  /*3aa0*/  UMOV UR7, 0x40091eb8 ;  /* 0x40091eb800077882 */ /* 0x000fe20000000000 */
[----:B------:R-:W-:Y:S01]  /*3ab0*/  IMAD.MOV.U32 R17, RZ, RZ, 0x3a ;  /* 0x0000003aff117424 */ /* 0x000fe200078e00ff */
[----:B------:R-:W0:Y:S02]  /*3ac0*/  F2I.U32.F64.FLOOR R0, UR6 ;  /* 0x0000000600007d11 */ /* 0x000e240008305000 */
[----:B0-----:R-:W-:-:S13]  /*3ad0*/  ISETP.NE.AND P0, PT, R0, 0x3, PT ;  /* 0x000000030000780c */ /* 0x001fda0003f05270 */
[----:B------:R-:W-:Y:S05]  /*3ae0*/  @P0 BRA `(.L_x_48) ;  /* 0x00000000006c0947 */ /* 0x000fea0003800000 */
[----:B------:R-:W0:Y:S01]  /*3af0*/  F2I.S64.F64.CEIL R2, UR6 ;  /* 0x0000000600027d11 */ /* 0x000e220008309900 */
[----:B------:R-:W-:Y:S01]  /*3b00*/  HFMA2 R17, -RZ, RZ, 0, 3.516674041748046875e-06 ;  /* 0x0000003bff117431 */ /* 0x000fe200000001ff */
[----:B0-----:R-:W-:-:S04]  /*3b10*/  ISETP.NE.U32.AND P0, PT, R2, 0x4, PT ;  /* 0x000000040200780c */ /* 0x001fc80003f05070 */
[----:B------:R-:W-:-:S13]  /*3b20*/  ISETP.NE.AND.EX P0, PT, R3, RZ, PT, P0 ;  /* 0x000000ff0300720c */ /* 0x000fda0003f05300 */
[----:B------:R-:W-:Y:S05]  /*3b30*/  @P0 BRA `(.L_x_48) ;  /* 0x0000000000580947 */ /* 0x000fea0003800000 */
[----:B------:R-:W0:Y:S01]  /*3b40*/  I2F.F64 R2, 0x1 ;  /* 0x0000000100027912 */ /* 0x000e220000201c00 */
[----:B------:R-:W-:Y:S01]  /*3b50*/  IMAD.MOV.U32 R17, RZ, RZ, 0x3d ;  /* 0x0000003dff117424 */ /* 0x000fe200078e00ff */
[----:B0-----:R-:W-:-:S14]  /*3b60*/  DSETP.NEU.AND P0, PT, R2, 1, PT ;  /* 0x3ff000000200742a */ /* 0x001fdc0003f0d000 */
[----:B------:R-:W-:Y:S05]  /*3b70*/  @P0 BRA `(.L_x_48) ;  /* 0x0000000000480947 */ /* 0x000fea0003800000 */
[----:B------:R-:W0:Y:S01]  /*3b80*/  I2F.F64.U32.RZ R2, 0x3 ;  /* 0x0000000300027912 */ /* 0x000e22000020d800 */
[----:B------:R-:W-:Y:S01]  /*3b90*/  IMAD.MOV.U32 R17, RZ, RZ, 0x3e ;  /* 0x0000003eff117424 */ /* 0x000fe200078e00ff */
[----:B0-----:R-:W-:-:S14]  /*3ba0*/  DSETP.NEU.AND P0, PT, R2, 3, PT ;  /* 0x400800000200742a */ /* 0x001fdc0003f0d000 */
[----:B------:R-:W-:Y:S05]  /*3bb0*/  @P0 BRA `(.L_x_48) ;  /* 0x0000000000380947 */ /* 0x000fea0003800000 */
[----:B------:R-:W0:Y:S01]  /*3bc0*/  I2F.F64 R2, 0x6 ;  /* 0x0000000600027912 */ /* 0x000e220000201c00 */
[----:B------:R-:W-:Y:S01]  /*3bd0*/  IMAD.MOV.U32 R17, RZ, RZ, 0x3f ;  /* 0x0000003fff117424 */ /* 0x000fe200078e00ff */
[----:B0-----:R-:W-:-:S14]  /*3be0*/  DSETP.NEU.AND P0, PT, R2, 6, PT ;  /* 0x401800000200742a */ /* 0x001fdc0003f0d000 */
[----:B------:R-:W-:Y:S05]  /*3bf0*/  @P0 BRA `(.L_x_48) ;  /* 0x0000000000280947 */ /* 0x000fea0003800000 */
[----:B------:R-:W0:Y:S01]  /*3c00*/  I2F.F64.U32.RM R2, 0x3 ;  /* 0x0000000300027912 */ /* 0x000e220000205800 */
[----:B------:R-:W-:Y:S01]  /*3c10*/  MOV R17, 0x40 ;  /* 0x0000004000117802 */ /* 0x000fe20000000f00 */
[----:B0-----:R-:W-:-:S14]  /*3c20*/  DSETP.NEU.AND P0, PT, R2, 3, PT ;  /* 0x400800000200742a */ /* 0x001fdc0003f0d000 */
[----:B------:R-:W-:Y:S05]  /*3c30*/  @P0 BRA `(.L_x_48) ;  /* 0x0000000000180947 */ /* 0x000fea0003800000 */
[----:B------:R-:W0:Y:S01]  /*3c40*/  I2F.F64.S64.RP R2, UR4 ;  /* 0x0000000400027d12 */ /* 0x000e220008309c00 */
[----:B------:R-:W-:Y:S01]  /*3c50*/  IMAD.MOV.U32 R17, RZ, RZ, 0x41 ;  /* 0x00000041ff117424 */ /* 0x000fe200078e00ff */
[----:B0-----:R-:W-:-:S14]  /*3c60*/  DSETP.NEU.AND P1, PT, R2, 3, PT ;  /* 0x400800000200742a */ /* 0x001fdc0003f2d000 */
[----:B------:R-:W0:Y:S02]  /*3c70*/  @!P1 I2F.F64.U64 R2, UR4 ;  /* 0x0000000400029d12 */ /* 0x000e240008301800 */
[----:B0-----:R-:W-:-:S06]  /*3c80*/  @!P1 DSETP.NEU.AND P0, PT, R2, 3, PT ;  /* 0x400800000200942a */ /* 0x001fcc0003f0d000 */
[----:B------:R-:W-:-:S08]  /*3c90*/  @!P1 SEL R17, RZ, 0x42, !P0 ;  /* 0x00000042ff119807 */ /* 0x000fd00004000000 */
.L_x_48:
        /* <DEDUP_REMOVED lines=10> */
.L_x_50:
[----:B------:R-:W0:Y:S02]  /*3d40*/  LDC.64 R2, c[0x0][0x380] ;  /* 0x0000e000ff027b82 */ /* 0x000e240000000a00 */
[----:B0-----:R-:W-:Y:S01]  /*3d50*/  STG.E desc[UR36][R2.64], R17 ;  /* 0x0000001102007986 */ /* 0x001fe2000c101924 */
[----:B------:R-:W-:Y:S05]  /*3d60*/  EXIT ;  /* 0x000000000000794d */ /* 0x000fea0003800000 */
.L_x_49:
[----:B------:R-:W-:Y:S02]  /*3d70*/  HFMA2 R5, -RZ, RZ, 2, 0 ;  /* 0x40000000ff057431 */ /* 0x000fe400000001ff */
[----:B------:R-:W-:Y:S02]  /*3d80*/  IMAD.MOV.U32 R4, RZ, RZ, 0x3f800000 ;  /* 0x3f800000ff047424 */ /* 0x000fe400078e00ff */
[----:B------:R-:W-:Y:S02]  /*3d90*/  IMAD.MOV.U32 R16, RZ, RZ, 0x1 ;  /* 0x00000001ff107424 */ /* 0x000fe400078e00ff */
[----:B------:R-:W-:-:S04]  /*3da0*/  FFMA R0, R5, R4, 3 ;  /* 0x4040000005007423 */ /* 0x000fc80000000004 */
[----:B------:R-:W-:-:S04]  /*3db0*/  FADD R0, R0, -5 ;  /* 0xc0a0000000007421 */ /* 0x000fc80000000000 */
[----:B------:R-:W0:Y:S02]  /*3dc0*/  F2F.F64.F32 R2, R0 ;  /* 0x0000000000027310 */ /* 0x000e240000201800 */
[----:B0-----:R-:W-:-:S14]  /*3dd0*/  DSETP.GEU.AND P0, PT, R2, UR8, PT ;  /* 0x0000000802007e2a */ /* 0x001fdc000bf0e000 */
[----:B------:R-:W-:Y:S05]  /*3de0*/  @P0 BRA `(.L_x_51) ;  /* 0x0000000000d00947 */ /* 0x000fea0003800000 */
[----:B------:R-:W-:Y:S01]  /*3df0*/  FFMA.RZ R0, R5, R4, 3 ;  /* 0x4040000005007423 */ /* 0x000fe2000000c004 */
[----:B------:R-:W-:-:S03]  /*3e00*/  IMAD.MOV.U32 R16, RZ, RZ, 0x2 ;  /* 0x00000002ff107424 */ /* 0x000fc600078e00ff */
[----:B------:R-:W-:-:S04]  /*3e10*/  FADD R0, R0, -5 ;  /* 0xc0a0000000007421 */ /* 0x000fc80000000000 */
[----:B------:R-:W0:Y:S02]  /*3e20*/  F2F.F64.F32 R2, R0 ;  /* 0x0000000000027310 */ /* 0x000e240000201800 */
[----:B0-----:R-:W-:-:S14]  /*3e30*/  DSETP.GEU.AND P0, PT, R2, UR8, PT ;  /* 0x0000000802007e2a */ /* 0x001fdc000bf0e000 */
[----:B------:R-:W-:Y:S05]  /*3e40*/  @P0 BRA `(.L_x_51) ;  /* 0x0000000000b80947 */ /* 0x000fea0003800000 */
[----:B------:R-:W-:Y:S01]  /*3e50*/  FFMA.RM R0, R5, R4, 3 ;  /* 0x4040000005007423 */ /* 0x000fe20000004004 */
[----:B------:R-:W-:-:S03]  /*3e60*/  MOV R16, 0x3 ;  /* 0x0000000300107802 */ /* 0x000fc60000000f00 */
[----:B------:R-:W-:-:S04]  /*3e70*/  FADD R0, R0, -5 ;  /* 0xc0a0000000007421 */ /* 0x000fc80000000000 */
[----:B------:R-:W0:Y:S02]  /*3e80*/  F2F.F64.F32 R2, R0 ;  /* 0x0000000000027310 */ /* 0x000e240000201800 */
[----:B0-----:R-:W-:-:S14]  /*3e90*/  DSETP.GEU.AND P0, PT, R2, UR8, PT ;  /* 0x0000000802007e2a */ /* 0x001fdc000bf0e000 */
[----:B------:R-:W-:Y:S05]  /*3ea0*/  @P0 BRA `(.L_x_51) ;  /* 0x0000000000a00947 */ /* 0x000fea0003800000 */
[----:B------:R-:W-:Y:S01]  /*3eb0*/  FFMA.RP R0, R5, R4, 3 ;  /* 0x4040000005007423 */ /* 0x000fe20000008004 */
[----:B------:R-:W-:-:S03]  /*3ec0*/  IMAD.MOV.U32 R16, RZ, RZ, 0x4 ;  /* 0x00000004ff107424 */ /* 0x000fc600078e00ff */
[----:B------:R-:W-:-:S04]  /*3ed0*/  FADD R0, R0, -5 ;  /* 0xc0a0000000007421 */ /* 0x000fc80000000000 */
[----:B------:R-:W0:Y:S02]  /*3ee0*/  F2F.F64.F32 R2, R0 ;  /* 0x0000000000027310 */ /* 0x000e240000201800 */
[----:B0-----:R-:W-:-:S14]  /*3ef0*/  DSETP.GEU.AND P0, PT, R2, UR8, PT ;  /* 0x0000000802007e2a */ /* 0x001fdc000bf0e000 */
[----:B------:R-:W-:Y:S05]  /*3f00*/  @P0 BRA `(.L_x_51) ;  /* 0x0000000000880947 */ /* 0x000fea0003800000 */
[----:B------:R-:W-:Y:S01]  /*3f10*/  IMAD.MOV.U32 R4, RZ, RZ, 0x0 ;  /* 0x00000000ff047424 */ /* 0x000fe200078e00ff */
[----:B------:R-:W-:Y:S01]  /*3f20*/  MOV R6, 0x0 ;  /* 0x0000000000067802 */ /* 0x000fe20000000f00 */
[----:B------:R-:W-:Y:S02]  /*3f30*/  IMAD.MOV.U32 R5, RZ, RZ, 0x40000000 ;  /* 0x40000000ff057424 */ /* 0x000fe400078e00ff */
[----:B------:R-:W-:Y:S02]  /*3f40*/  IMAD.MOV.U32 R7, RZ, RZ, 0x3ff00000 ;  /* 0x3ff00000ff077424 */ /* 0x000fe400078e00ff */
[----:B------:R-:W-:-:S04]  /*3f50*/  IMAD.MOV.U32 R16, RZ, RZ, 0x5 ;  /* 0x00000005ff107424 */ /* 0x000fc800078e00ff */
[----:B------:R-:W-:-:S08]  /*3f60*/  DFMA R2, R4, R6, 3 ;  /* 0x400800000402742b */ /* 0x000fd00000000006 */
[----:B------:R-:W-:-:S08]  /*3f70*/  DADD R2, R2, -5 ;  /* 0xc014000002027429 */ /* 0x000fd00000000000 */
[----:B------:R-:W-:-:S14]  /*3f80*/  DSETP.GEU.AND P0, PT, R2, UR8, PT ;  /* 0x0000000802007e2a */ /* 0x000fdc000bf0e000 */
[----:B------:R-:W-:Y:S05]  /*3f90*/  @P0 BRA `(.L_x_51) ;  /* 0x0000000000640947 */ /* 0x000fea0003800000 */
[----:B------:R-:W-:Y:S01]  /*3fa0*/  DFMA.RZ R2, R4, R6, 3 ;  /* 0x400800000402742b */ /* 0x000fe2000000c006 */
[----:B------:R-:W-:-:S07]  /*3fb0*/  IMAD.MOV.U32 R16, RZ, RZ, 0x6 ;  /* 0x00000006ff107424 */ /* 0x000fce00078e00ff */
[----:B------:R-:W-:-:S08]  /*3fc0*/  DADD R2, R2, -5 ;  /* 0xc014000002027429 */ /* 0x000fd00000000000 */
[----:B------:R-:W-:-:S14]  /*3fd0*/  DSETP.GEU.AND P0, PT, R2, UR8, PT ;  /* 0x0000000802007e2a */ /* 0x000fdc000bf0e000 */
[----:B------:R-:W-:Y:S05]  /*3fe0*/  @P0 BRA `(.L_x_51) ;  /* 0x0000000000500947 */ /* 0x000fea0003800000 */
[----:B------:R-:W-:Y:S01]  /*3ff0*/  DFMA.RM R2, R4, R6, 3 ;  /* 0x400800000402742b */ /* 0x000fe20000004006 */
[----:B------:R-:W-:-:S07]  /*4000*/  MOV R16, 0x7 ;  /* 0x0000000700107802 */ /* 0x000fce0000000f00 */
[----:B------:R-:W-:-:S08]  /*4010*/  DADD R2, R2, -5 ;  /* 0xc014000002027429 */ /* 0x000fd00000000000 */
[----:B------:R-:W-:-:S14]  /*4020*/  DSETP.GEU.AND P0, PT, R2, UR8, PT ;  /* 0x0000000802007e2a */ /* 0x000fdc000bf0e000 */
[----:B------:R-:W-:Y:S05]  /*4030*/  @P0 BRA `(.L_x_51) ;  /* 0x00000000003c0947 */ /* 0x000fea0003800000 */
[----:B------:R-:W-:Y:S01]  /*4040*/  DFMA.RP R2, R4, R6, 3 ;  /* 0x400800000402742b */ /* 0x000fe20000008006 */
[----:B------:R-:W-:-:S07]  /*4050*/  IMAD.MOV.U32 R16, RZ, RZ, 0x8 ;  /* 0x00000008ff107424 */ /* 0x000fce00078e00ff */
[----:B------:R-:W-:-:S08]  /*4060*/  DADD R2, R2, -5 ;  /* 0xc014000002027429 */ /* 0x000fd00000000000 */
[----:B------:R-:W-:-:S14]  /*4070*/  DSETP.GEU.AND P0, PT, R2, UR8, PT ;  /* 0x0000000802007e2a */ /* 0x000fdc000bf0e000 */
[----:B------:R-:W-:Y:S05]  /*4080*/  @P0 BRA `(.L_x_51) ;  /* 0x0000000000280947 */ /* 0x000fea0003800000 */
[----:B------:R-:W-:Y:S02]  /*4090*/  IMAD.MOV.U32 R0, RZ, RZ, 0x3c00 ;  /* 0x00003c00ff007424 */ /* 0x000fe400078e00ff */
[----:B------:R-:W-:-:S03]  /*40a0*/  IMAD.MOV.U32 R16, RZ, RZ, 0x9 ;  /* 0x00000009ff107424 */ /* 0x000fc600078e00ff */
[----:B------:R-:W-:-:S05]  /*40b0*/  HFMA2 R0, R0.H0_H0, R0.H0_H0, 1, 1 ;  /* 0x3c003c0000007431 */ /* 0x000fca0000040800 */
[----:B------:R-:W-:-:S04]  /*40c0*/  PRMT R0, R0, 0x9910, RZ ;  /* 0x0000991000007816 */ /* 0x000fc800000000ff */
[----:B------:R-:W-:-:S13]  /*40d0*/  ISETP.NE.AND P0, PT, R0, 0x4000, PT ;  /* 0x000040000000780c */ /* 0x000fda0003f05270 */
[----:B------:R-:W-:Y:S01]  /*40e0*/  @!P0 IMAD.MOV.U32 R0, RZ, RZ, 0x3c00 ;  /* 0x00003c00ff008424 */ /* 0x000fe200078e00ff */
[----:B------:R-:W-:-:S05]  /*40f0*/  @!P0 MOV R3, 0x3c00 ;  /* 0x00003c0000038802 */ /* 0x000fca0000000f00 */
[----:B------:R-:W-:-:S05]  /*4100*/  @!P0 HFMA2 R0, R0, R3, 0, 1 ;  /* 0x00003c0000008431 */ /* 0x000fca0000000003 */
[----:B------:R-:W-:-:S04]  /*4110*/  @!P0 ISETP.NE.AND P1, PT, R0, 0x4000, PT ;  /* 0x000040000000880c */ /* 0x000fc80003f25270 */
[----:B------:R-:W-:-:S09]  /*4120*/  @!P0 SEL R16, RZ, 0xc, !P1 ;  /* 0x0000000cff108807 */ /* 0x000fd20004800000 */
.L_x_51:
        /* <DEDUP_REMOVED lines=10> */
.L_x_53:
[----:B------:R-:W0:Y:S02]  /*41d0*/  LDC.64 R2, c[0x0][0x380] ;  /* 0x0000e000ff027b82 */ /* 0x000e240000000a00 */
[----:B0-----:R-:W-:Y:S01]  /*41e0*/  STG.E desc[UR36][R2.64], R16 ;  /* 0x0000001002007986 */ /* 0x001fe2000c101924 */
[----:B------:R-:W-:Y:S05]  /*41f0*/  EXIT ;  /* 0x000000000000794d */ /* 0x000fea0003800000 */
.L_x_52:
[----:B------:R-:W0:Y:S02]  /*4200*/  LDC.64 R2, c[0x0][0x380] ;  /* 0x0000e000ff027b82 */ /* 0x000e240000000a00 */
[----:B0-----:R-:W-:Y:S01]  /*4210*/  STG.E desc[UR36][R2.64], RZ ;  /* 0x000000ff02007986 */ /* 0x001fe2000c101924 */
[----:B------:R-:W-:Y:S05]  /*4220*/  EXIT ;  /* 0x000000000000794d */ /* 0x000fea0003800000 */
        .type           $_Z4testPi$_Z3retv,@function
        .size           $_Z4testPi$_Z3retv,($__internal_0_$__cuda_sm20_div_s16 - $_Z4testPi$_Z3retv)
$_Z4testPi$_Z3retv:
[----:B------:R-:W-:-:S04]  /*4230*/  HFMA2 R3, -RZ, RZ, 0, 0 ;  /* 0x00000000ff037431 */ /* 0x000fc800000001ff */
[----:B------:R-:W-:Y:S05]  /*4240*/  RET.REL.NODEC R2 `(_Z4testPi) ;  /* 0xffffffbc026c7950 */ /* 0x000fea0003c3ffff */
        .weak           $__internal_0_$__cuda_sm20_div_s16
        .type           $__internal_0_$__cuda_sm20_div_s16,@function
        .size           $__internal_0_$__cuda_sm20_div_s16,($__internal_1_$__cuda_sm20_div_s64 - $__internal_0_$__cuda_sm20_div_s16)
$__internal_0_$__cuda_sm20_div_s16:
[----:B------:R-:W-:Y:S01]  /*4250*/  I2FP.F32.U32.RZ R0, 0x4 ;  /* 0x0000000400007845 */ /* 0x000fe2000020d000 */
[----:B------:R-:W-:-:S04]  /*4260*/  IMAD.MOV.U32 R3, RZ, RZ, 0x0 ;  /* 0x00000000ff037424 */ /* 0x000fc800078e00ff */
[----:B------:R-:W-:-:S06]  /*4270*/  FMUL.RZ R0, R0, 0.50000011920928955078 ;  /* 0x3f00000200007820 */ /* 0x000fcc000040c000 */
[----:B------:R-:W0:Y:S02]  /*4280*/  F2I.U32.TRUNC.NTZ R0, R0 ;  /* 0x0000000000007305 */ /* 0x000e24000020f000 */
[----:B0-----:R-:W-:Y:S01]  /*4290*/  LOP3.LUT R4, R0, 0xffff, RZ, 0xc0, !PT ;  /* 0x0000ffff00047812 */ /* 0x001fe200078ec0ff */
[----:B------:R-:W-:Y:S06]  /*42a0*/  RET.REL.NODEC R2 `(_Z4testPi) ;  /* 0xffffffbc02547950 */ /* 0x000fec0003c3ffff */
        .weak           $__internal_1_$__cuda_sm20_div_s64
        .type           $__internal_1_$__cuda_sm20_div_s64,@function
        .size           $__internal_1_$__cuda_sm20_div_s64,($__internal_2_$__cuda_sm20_div_u16 - $__internal_1_$__cuda_sm20_div_s64)
$__internal_1_$__cuda_sm20_div_s64:
[----:B------:R-:W-:Y:S01]  /*42b0*/  UMOV UR4, 0x2 ;  /* 0x0000000200047882 */ /* 0x000fe20000000000 */
[----:B------:R-:W-:Y:S02]  /*42c0*/  UMOV UR5, 0x0 ;  /* 0x0000000000057882 */ /* 0x000fe40000000000 */
[----:B------:R-:W0:Y:S08]  /*42d0*/  I2F.U64.RP R6, UR4 ;  /* 0x0000000400067d12 */ /* 0x000e300008309000 */
[----:B0-----:R-:W0:Y:S02]  /*42e0*/  MUFU.RCP R6, R6 ;  /* 0x0000000600067308 */ /* 0x001e240000001000 */
[----:B0-----:R-:W-:-:S06]  /*42f0*/  VIADD R2, R6, 0x1ffffffe ;  /* 0x1ffffffe06027836 */ /* 0x001fcc0000000000 */
[----:B------:R-:W0:Y:S02]  /*4300*/  F2I.U64.TRUNC R2, R2 ;  /* 0x0000000200027311 */ /* 0x000e24000020d800 */
[----:B0-----:R-:W-:-:S04]  /*4310*/  IMAD.WIDE.U32 R4, R2, 0x2, RZ ;  /* 0x0000000202047825 */ /* 0x001fc800078e00ff */
[----:B------:R-:W-:Y:S01]  /*4320*/  IMAD R5, R3, 0x2, R5 ;  /* 0x0000000203057824 */ /* 0x000fe200078e0205 */
[----:B------:R-:W-:-:S04]  /*4330*/  IADD3 R7, P0, PT, RZ, -R4, RZ ;  /* 0x80000004ff077210 */ /* 0x000fc80007f1e0ff */
[----:B------:R-:W-:Y:S01]  /*4340*/  IADD3.X R9, PT, PT, RZ, ~R5, RZ, P0, !PT ;  /* 0x80000005ff097210 */ /* 0x000fe200007fe4ff */
[----:B------:R-:W-:-:S04]  /*4350*/  IMAD.HI.U32 R4, R2, R7, RZ ;  /* 0x0000000702047227 */ /* 0x000fc800078e00ff */
[----:B------:R-:W-:Y:S02]  /*4360*/  IMAD.MOV.U32 R5, RZ, RZ, R2 ;  /* 0x000000ffff057224 */ /* 0x000fe400078e0002 */
[-C--:B------:R-:W-:Y:S02]  /*4370*/  IMAD R11, R3, R9.reuse, RZ ;  /* 0x00000009030b7224 */ /* 0x080fe400078e02ff */
[----:B------:R-:W-:-:S04]  /*4380*/  IMAD.WIDE.U32 R4, P0, R2, R9, R4 ;  /* 0x0000000902047225 */ /* 0x000fc80007800004 */
[----:B------:R-:W-:-:S04]  /*4390*/  IMAD.HI.U32 R9, R3, R9, RZ ;  /* 0x0000000903097227 */ /* 0x000fc800078e00ff */
[----:B------:R-:W-:-:S05]  /*43a0*/  IMAD.HI.U32 R4, P1, R3, R7, R4 ;  /* 0x0000000703047227 */ /* 0x000fca0007820004 */
[----:B------:R-:W-:Y:S01]  /*43b0*/  IADD3 R5, P2, PT, R11, R4, RZ ;  /* 0x000000040b057210 */ /* 0x000fe20007f5e0ff */
[----:B------:R-:W-:-:S04]  /*43c0*/  IMAD.X R4, R9, 0x1, R3, P0 ;  /* 0x0000000109047824 */ /* 0x000fc800000e0603 */
[----:B------:R-:W-:Y:S01]  /*43d0*/  IMAD.WIDE.U32 R2, R5, 0x2, RZ ;  /* 0x0000000205027825 */ /* 0x000fe200078e00ff */
[----:B------:R-:W-:Y:S02]  /*43e0*/  IADD3.X R7, PT, PT, RZ, RZ, R4, P2, P1 ;  /* 0x000000ffff077210 */ /* 0x000fe400017e2404 */
[----:B------:R-:W-:-:S03]  /*43f0*/  IADD3 R9, P0, PT, RZ, -R2, RZ ;  /* 0x80000002ff097210 */ /* 0x000fc60007f1e0ff */
[----:B------:R-:W-:Y:S02]  /*4400*/  IMAD R2, R7, 0x2, R3 ;  /* 0x0000000207027824 */ /* 0x000fe400078e0203 */
[----:B------:R-:W-:Y:S02]  /*4410*/  IMAD.MOV.U32 R3, RZ, RZ, RZ ;  /* 0x000000ffff037224 */ /* 0x000fe400078e00ff */
[----:B------:R-:W-:Y:S01]  /*4420*/  IMAD.HI.U32 R4, R5, R9, RZ ;  /* 0x0000000905047227 */ /* 0x000fe200078e00ff */
[----:B------:R-:W-:-:S05]  /*4430*/  IADD3.X R2, PT, PT, RZ, ~R2, RZ, P0, !PT ;  /* 0x80000002ff027210 */ /* 0x000fca00007fe4ff */
[----:B------:R-:W-:-:S04]  /*4440*/  IMAD.WIDE.U32 R4, P0, R5, R2, R4 ;  /* 0x0000000205047225 */ /* 0x000fc80007800004 */
[C---:B------:R-:W-:Y:S02]  /*4450*/  IMAD R6, R7.reuse, R2, RZ ;  /* 0x0000000207067224 */ /* 0x040fe400078e02ff */
[----:B------:R-:W-:-:S04]  /*4460*/  IMAD.HI.U32 R5, P1, R7, R9, R4 ;  /* 0x0000000907057227 */ /* 0x000fc80007820004 */
[----:B------:R-:W-:Y:S01]  /*4470*/  IMAD.HI.U32 R4, R7, R2, RZ ;  /* 0x0000000207047227 */ /* 0x000fe200078e00ff */
[----:B------:R-:W-:-:S03]  /*4480*/  IADD3 R5, P2, PT, R6, R5, RZ ;  /* 0x0000000506057210 */ /* 0x000fc60007f5e0ff */
[----:B------:R-:W-:Y:S02]  /*4490*/  IMAD.X R7, R4, 0x1, R7, P0 ;  /* 0x0000000104077824 */ /* 0x000fe400000e0607 */
[----:B------:R-:W-:-:S03]  /*44a0*/  IMAD.HI.U32 R2, R5, 0x4, RZ ;  /* 0x0000000405027827 */ /* 0x000fc600078e00ff */
[----:B------:R-:W-:Y:S01]  /*44b0*/  IADD3.X R7, PT, PT, RZ, RZ, R7, P2, P1 ;  /* 0x000000ffff077210 */ /* 0x000fe200017e2407 */
[----:B------:R-:W-:-:S04]  /*44c0*/  IMAD.WIDE.U32 R2, RZ, R5, R2 ;  /* 0x00000005ff027225 */ /* 0x000fc800078e0002 */
[----:B------:R-:W-:-:S04]  /*44d0*/  IMAD.HI.U32 R2, P0, R7, 0x4, R2 ;  /* 0x0000000407027827 */ /* 0x000fc80007800002 */
[----:B------:R-:W-:Y:S01]  /*44e0*/  IMAD.X R4, RZ, RZ, RZ, P0 ;  /* 0x000000ffff047224 */ /* 0x000fe200000e06ff */
[----:B------:R-:W-:-:S04]  /*44f0*/  IADD3 R5, P1, PT, RZ, R2, RZ ;  /* 0x00000002ff057210 */ /* 0x000fc80007f3e0ff */
[----:B------:R-:W-:Y:S01]  /*4500*/  IADD3.X R7, PT, PT, RZ, R4, RZ, P1, !PT ;  /* 0x00000004ff077210 */ /* 0x000fe20000ffe4ff */
[----:B------:R-:W-:-:S04]  /*4510*/  IMAD.WIDE.U32 R2, R5, 0x2, RZ ;  /* 0x0000000205027825 */ /* 0x000fc800078e00ff */
[----:B------:R-:W-:Y:S01]  /*4520*/  IMAD R3, R7, 0x2, R3 ;  /* 0x0000000207037824 */ /* 0x000fe200078e0203 */
[----:B------:R-:W-:Y:S02]  /*4530*/  IADD3 R9, P0, PT, -R2, 0x4, RZ ;  /* 0x0000000402097810 */ /* 0x000fe40007f1e1ff */
[----:B------:R-:W-:Y:S02]  /*4540*/  IADD3 R2, P2, PT, R5, 0x1, RZ ;  /* 0x0000000105027810 */ /* 0x000fe40007f5e0ff */
[C---:B------:R-:W-:Y:S01]  /*4550*/  IADD3 R6, P1, PT, R9.reuse, -0x2, RZ ;  /* 0xfffffffe09067810 */ /* 0x040fe20007f3e0ff */
[----:B------:R-:W-:Y:S01]  /*4560*/  IMAD.X R11, RZ, RZ, ~R3, P0 ;  /* 0x000000ffff0b7224 */ /* 0x000fe200000e0e03 */
[----:B------:R-:W-:Y:S01]  /*4570*/  ISETP.GE.U32.AND P0, PT, R9, 0x2, PT ;  /* 0x000000020900780c */ /* 0x000fe20003f06070 */
[----:B------:R-:W-:-:S03]  /*4580*/  IMAD.X R4, RZ, RZ, R7, P2 ;  /* 0x000000ffff047224 */ /* 0x000fc600010e0607 */
[C---:B------:R-:W-:Y:S02]  /*4590*/  ISETP.GE.U32.AND.EX P0, PT, R11.reuse, RZ, PT, P0 ;  /* 0x000000ff0b00720c */ /* 0x040fe40003f06100 */
[----:B------:R-:W-:Y:S02]  /*45a0*/  IADD3.X R8, PT, PT, R11, -0x1, RZ, P1, !PT ;  /* 0xffffffff0b087810 */ /* 0x000fe40000ffe4ff */
[----:B------:R-:W-:Y:S02]  /*45b0*/  SEL R6, R6, R9, P0 ;  /* 0x0000000906067207 */ /* 0x000fe40000000000 */
[----:B------:R-:W-:Y:S02]  /*45c0*/  SEL R3, R2, R5, P0 ;  /* 0x0000000502037207 */ /* 0x000fe40000000000 */
[----:B------:R-:W-:Y:S02]  /*45d0*/  SEL R5, R8, R11, P0 ;  /* 0x0000000b08057207 */ /* 0x000fe40000000000 */
[----:B------:R-:W-:-:S02]  /*45e0*/  ISETP.GE.U32.AND P1, PT, R6, 0x2, PT ;  /* 0x000000020600780c */ /* 0x000fc40003f26070 */
[----:B------:R-:W-:Y:S02]  /*45f0*/  SEL R2, R4, R7, P0 ;  /* 0x0000000704027207 */ /* 0x000fe40000000000 */
[----:B------:R-:W-:Y:S02]  /*4600*/  IADD3 R4, P2, PT, R3, 0x1, RZ ;  /* 0x0000000103047810 */ /* 0x000fe40007f5e0ff */
[----:B------:R-:W-:Y:S02]  /*4610*/  ISETP.GE.U32.AND.EX P0, PT, R5, RZ, PT, P1 ;  /* 0x000000ff0500720c */ /* 0x000fe40003f06110 */
[-C--:B------:R-:W-:Y:S02]  /*4620*/  IADD3.X R5, PT, PT, RZ, R2.reuse, RZ, P2, !PT ;  /* 0x00000002ff057210 */ /* 0x080fe400017fe4ff */
[----:B------:R-:W-:Y:S01]  /*4630*/  SEL R4, R4, R3, P0 ;  /* 0x0000000304047207 */ /* 0x000fe20000000000 */
[----:B------:R-:W-:Y:S01]  /*4640*/  IMAD.MOV.U32 R3, RZ, RZ, 0x0 ;  /* 0x00000000ff037424 */ /* 0x000fe200078e00ff */
[----:B------:R-:W-:Y:S01]  /*4650*/  SEL R5, R5, R2, P0 ;  /* 0x0000000205057207 */ /* 0x000fe20000000000 */
[----:B------:R-:W-:-:S04]  /*4660*/  IMAD.MOV.U32 R2, RZ, RZ, R0 ;  /* 0x000000ffff027224 */ /* 0x000fc800078e0000 */
[----:B------:R-:W-:Y:S05]  /*4670*/  RET.REL.NODEC R2 `(_Z4testPi) ;  /* 0xffffffb802607950 */ /* 0x000fea0003c3ffff */
        .weak           $__internal_2_$__cuda_sm20_div_u16
        .type           $__internal_2_$__cuda_sm20_div_u16,@function
        .size           $__internal_2_$__cuda_sm20_div_u16,($__internal_3_$__cuda_sm20_div_u64 - $__internal_2_$__cuda_sm20_div_u16)
$__internal_2_$__cuda_sm20_div_u16:
[----:B------:R-:W-:Y:S01]  /*4680*/  I2FP.F32.U32.RZ R0, 0x4 ;  /* 0x0000000400007845 */ /* 0x000fe2000020d000 */
[----:B------:R-:W-:-:S04]  /*4690*/  IMAD.MOV.U32 R3, RZ, RZ, 0x0 ;  /* 0x00000000ff037424 */ /* 0x000fc800078e00ff */
[----:B------:R-:W-:-:S06]  /*46a0*/  FMUL.RZ R0, R0, 0.50000011920928955078 ;  /* 0x3f00000200007820 */ /* 0x000fcc000040c000 */
[----:B------:R-:W0:Y:S02]  /*46b0*/  F2I.U32.TRUNC.NTZ R0, R0 ;  /* 0x0000000000007305 */ /* 0x000e24000020f000 */
[----:B0-----:R-:W-:Y:S01]  /*46c0*/  LOP3.LUT R4, R0, 0xffff, RZ, 0xc0, !PT ;  /* 0x0000ffff00047812 */ /* 0x001fe200078ec0ff */
[----:B------:R-:W-:Y:S06]  /*46d0*/  RET.REL.NODEC R2 `(_Z4testPi) ;  /* 0xffffffb802487950 */ /* 0x000fec0003c3ffff */
        .weak           $__internal_3_$__cuda_sm20_div_u64
        .type           $__internal_3_$__cuda_sm20_div_u64,@function
        .size           $__internal_3_$__cuda_sm20_div_u64,($__internal_4_$__cuda_sm20_dsqrt_rd_f64 - $__internal_3_$__cuda_sm20_div_u64)
$__internal_3_$__cuda_sm20_div_u64:
[----:B------:R-:W-:Y:S01]  /*46e0*/  UMOV UR4, 0x2 ;  /* 0x0000000200047882 */ /* 0x000fe20000000000 */
[----:B------:R-:W-:Y:S02]  /*46f0*/  UMOV UR5, 0x0 ;  /* 0x0000000000057882 */ /* 0x000fe40000000000 */
[----:B------:R-:W0:Y:S08]  /*4700*/  I2F.U64.RP R6, UR4 ;  /* 0x0000000400067d12 */ /* 0x000e300008309000 */
[----:B0-----:R-:W0:Y:S02]  /*4710*/  MUFU.RCP R6, R6 ;  /* 0x0000000600067308 */ /* 0x001e240000001000 */
[----:B0-----:R-:W-:-:S06]  /*4720*/  IADD3 R2, PT, PT, R6, 0x1ffffffe, RZ ;  /* 0x1ffffffe06027810 */ /* 0x001fcc0007ffe0ff */
[----:B------:R-:W0:Y:S02]  /*4730*/  F2I.U64.TRUNC R2, R2 ;  /* 0x0000000200027311 */ /* 0x000e24000020d800 */
[----:B0-----:R-:W-:-:S04]  /*4740*/  IMAD.WIDE.U32 R4, R2, 0x2, RZ ;  /* 0x0000000202047825 */ /* 0x001fc800078e00ff */
[----:B------:R-:W-:Y:S01]  /*4750*/  IMAD R5, R3, 0x2, R5 ;  /* 0x0000000203057824 */ /* 0x000fe200078e0205 */
[----:B------:R-:W-:-:S05]  /*4760*/  IADD3 R7, P0, PT, RZ, -R4, RZ ;  /* 0x80000004ff077210 */ /* 0x000fca0007f1e0ff */
[----:B------:R-:W-:-:S04]  /*4770*/  IMAD.HI.U32 R4, R2, R7, RZ ;  /* 0x0000000702047227 */ /* 0x000fc800078e00ff */
[----:B------:R-:W-:Y:S02]  /*4780*/  IMAD.X R9, RZ, RZ, ~R5, P0 ;  /* 0x000000ffff097224 */ /* 0x000fe400000e0e05 */
[----:B------:R-:W-:Y:S02]  /*4790*/  IMAD.MOV.U32 R5, RZ, RZ, R2 ;  /* 0x000000ffff057224 */ /* 0x000fe400078e0002 */
[-C--:B------:R-:W-:Y:S02]  /*47a0*/  IMAD R11, R3, R9.reuse, RZ ;  /* 0x00000009030b7224 */ /* 0x080fe400078e02ff */
[----:B------:R-:W-:-:S04]  /*47b0*/  IMAD.WIDE.U32 R4, P0, R2, R9, R4 ;  /* 0x0000000902047225 */ /* 0x000fc80007800004 */
[----:B------:R-:W-:-:S04]  /*47c0*/  IMAD.HI.U32 R9, R3, R9, RZ ;  /* 0x0000000903097227 */ /* 0x000fc800078e00ff */
[----:B------:R-:W-:-:S05]  /*47d0*/  IMAD.HI.U32 R4, P1, R3, R7, R4 ;  /* 0x0000000703047227 */ /* 0x000fca0007820004 */
[----:B------:R-:W-:Y:S02]  /*47e0*/  IADD3 R5, P2, PT, R11, R4, RZ ;  /* 0x000000040b057210 */ /* 0x000fe40007f5e0ff */
[----:B------:R-:W-:-:S03]  /*47f0*/  IADD3.X R4, PT, PT, R9, R3, RZ, P0, !PT ;  /* 0x0000000309047210 */ /* 0x000fc600007fe4ff */
[----:B------:R-:W-:Y:S01]  /*4800*/  IMAD.WIDE.U32 R2, R5, 0x2, RZ ;  /* 0x0000000205027825 */ /* 0x000fe200078e00ff */
[----:B------:R-:W-:Y:S02]  /*4810*/  IADD3.X R7, PT, PT, RZ, RZ, R4, P2, P1 ;  /* 0x000000ffff077210 */ /* 0x000fe400017e2404 */
[----:B------:R-:W-:-:S03]  /*4820*/  IADD3 R9, P0, PT, RZ, -R2, RZ ;  /* 0x80000002ff097210 */ /* 0x000fc60007f1e0ff */
[----:B------:R-:W-:Y:S02]  /*4830*/  IMAD R2, R7, 0x2, R3 ;  /* 0x0000000207027824 */ /* 0x000fe400078e0203 */
[----:B------:R-:W-:Y:S02]  /*4840*/  HFMA2 R3, -RZ, RZ, 0, 0 ;  /* 0x00000000ff037431 */ /* 0x000fe400000001ff */
[----:B------:R-:W-:-:S04]  /*4850*/  IMAD.HI.U32 R4, R5, R9, RZ ;  /* 0x0000000905047227 */ /* 0x000fc800078e00ff */
[----:B------:R-:W-:-:S04]  /*4860*/  IMAD.X R2, RZ, RZ, ~R2, P0 ;  /* 0x000000ffff027224 */ /* 0x000fc800000e0e02 */
        /* <DEDUP_REMOVED lines=11> */
[----:B------:R-:W-:-:S05]  /*4920*/  IADD3 R5, P1, PT, RZ, R2, RZ ;  /* 0x00000002ff057210 */ /* 0x000fca0007f3e0ff */
[----:B------:R-:W-:-:S04]  /*4930*/  IMAD.WIDE.U32 R2, R5, 0x2, RZ ;  /* 0x0000000205027825 */ /* 0x000fc800078e00ff */
[----:B------:R-:W-:Y:S01]  /*4940*/  IMAD.X R7, RZ, RZ, R4, P1 ;  /* 0x000000ffff077224 */ /* 0x000fe200008e0604 */
[----:B------:R-:W-:Y:S02]  /*4950*/  IADD3 R9, P0, PT, -R2, 0x4, RZ ;  /* 0x0000000402097810 */ /* 0x000fe40007f1e1ff */
[----:B------:R-:W-:Y:S01]  /*4960*/  IADD3 R2, P2, PT, R5, 0x1, RZ ;  /* 0x0000000105027810 */ /* 0x000fe20007f5e0ff */
[----:B------:R-:W-:Y:S01]  /*4970*/  IMAD R3, R7, 0x2, R3 ;  /* 0x0000000207037824 */ /* 0x000fe200078e0203 */
[----:B------:R-:W-:-:S03]  /*4980*/  IADD3 R6, P1, PT, R9, -0x2, RZ ;  /* 0xfffffffe09067810 */ /* 0x000fc60007f3e0ff */
[----:B------:R-:W-:Y:S01]  /*4990*/  IMAD.X R4, RZ, RZ, R7, P2 ;  /* 0x000000ffff047224 */ /* 0x000fe200010e0607 */
[----:B------:R-:W-:Y:S02]  /*49a0*/  IADD3.X R11, PT, PT, RZ, ~R3, RZ, P0, !PT ;  /* 0x80000003ff0b7210 */ /* 0x000fe400007fe4ff */
[----:B------:R-:W-:Y:S02]  /*49b0*/  ISETP.GE.U32.AND P0, PT, R9, 0x2, PT ;  /* 0x000000020900780c */ /* 0x000fe40003f06070 */
[C---:B------:R-:W-:Y:S02]  /*49c0*/  IADD3.X R8, PT, PT, R11.reuse, -0x1, RZ, P1, !PT ;  /* 0xffffffff0b087810 */ /* 0x040fe40000ffe4ff */
[----:B------:R-:W-:-:S04]  /*49d0*/  ISETP.GE.U32.AND.EX P0, PT, R11, RZ, PT, P0 ;  /* 0x000000ff0b00720c */ /* 0x000fc80003f06100 */
[----:B------:R-:W-:Y:S02]  /*49e0*/  SEL R6, R6, R9, P0 ;  /* 0x0000000906067207 */ /* 0x000fe40000000000 */
[----:B------:R-:W-:Y:S02]  /*49f0*/  SEL R3, R2, R5, P0 ;  /* 0x0000000502037207 */ /* 0x000fe40000000000 */
[----:B------:R-:W-:Y:S02]  /*4a00*/  SEL R2, R4, R7, P0 ;  /* 0x0000000704027207 */ /* 0x000fe40000000000 */
[----:B------:R-:W-:Y:S02]  /*4a10*/  SEL R5, R8, R11, P0 ;  /* 0x0000000b08057207 */ /* 0x000fe40000000000 */
[----:B------:R-:W-:Y:S02]  /*4a20*/  ISETP.GE.U32.AND P1, PT, R6, 0x2, PT ;  /* 0x000000020600780c */ /* 0x000fe40003f26070 */
[----:B------:R-:W-:-:S02]  /*4a30*/  IADD3 R4, P2, PT, R3, 0x1, RZ ;  /* 0x0000000103047810 */ /* 0x000fc40007f5e0ff */
[----:B------:R-:W-:-:S03]  /*4a40*/  ISETP.GE.U32.AND.EX P0, PT, R5, RZ, PT, P1 ;  /* 0x000000ff0500720c */ /* 0x000fc60003f06110 */
[----:B------:R-:W-:Y:S01]  /*4a50*/  IMAD.X R5, RZ, RZ, R2, P2 ;  /* 0x000000ffff057224 */ /* 0x000fe200010e0602 */
[----:B------:R-:W-:Y:S02]  /*4a60*/  SEL R4, R4, R3, P0 ;  /* 0x0000000304047207 */ /* 0x000fe40000000000 */
[----:B------:R-:W-:Y:S02]  /*4a70*/  MOV R3, 0x0 ;  /* 0x0000000000037802 */ /* 0x000fe40000000f00 */
[----:B------:R-:W-:Y:S01]  /*4a80*/  SEL R5, R5, R2, P0 ;  /* 0x0000000205057207 */ /* 0x000fe20000000000 */
[----:B------:R-:W-:-:S04]  /*4a90*/  IMAD.MOV.U32 R2, RZ, RZ, R0 ;  /* 0x000000ffff027224 */ /* 0x000fc800078e0000 */
[----:B------:R-:W-:Y:S05]  /*4aa0*/  RET.REL.NODEC R2 `(_Z4testPi) ;  /* 0xffffffb402547950 */ /* 0x000fea0003c3ffff */
        .weak           $__internal_4_$__cuda_sm20_dsqrt_rd_f64
        .type           $__internal_4_$__cuda_sm20_dsqrt_rd_f64,@function
        .size           $__internal_4_$__cuda_sm20_dsqrt_rd_f64,($__internal_5_$__cuda_sm20_dsqrt_ru_f64 - $__internal_4_$__cuda_sm20_dsqrt_rd_f64)
$__internal_4_$__cuda_sm20_dsqrt_rd_f64:
[----:B------:R-:W-:Y:S01]  /*4ab0*/  IMAD.MOV.U32 R2, RZ, RZ, -0x7ffe6668 ;  /* 0x80019998ff027424 */ /* 0x000fe200078e00ff */
[----:B------:R-:W-:Y:S01]  /*4ac0*/  UMOV UR4, 0xcccccccd ;  /* 0xcccccccd00047882 */ /* 0x000fe20000000000 */
[----:B------:R-:W-:Y:S02]  /*4ad0*/  IMAD.MOV.U32 R3, RZ, RZ, 0x4000cccc ;  /* 0x4000ccccff037424 */ /* 0x000fe400078e00ff */
[----:B------:R-:W-:Y:S01]  /*4ae0*/  IMAD.U32 R4, RZ, RZ, UR4 ;  /* 0x00000004ff047e24 */ /* 0x000fe2000f8e00ff */
[----:B------:R-:W-:-:S04]  /*4af0*/  LEA.HI R2, R2, 0xffffffff, RZ, 0xb ;  /* 0xffffffff02027811 */ /* 0x000fc800078f58ff */
[C---:B------:R-:W-:Y:S02]  /*4b00*/  ISETP.GT.U32.AND P0, PT, R2.reuse, 0x7fd, PT ;  /* 0x000007fd0200780c */ /* 0x040fe40003f04070 */
[----:B------:R-:W-:-:S04]  /*4b10*/  LOP3.LUT R2, R2, 0xfffffffe, RZ, 0xc0, !PT ;  /* 0xfffffffe02027812 */ /* 0x000fc800078ec0ff */
[----:B------:R-:W-:-:S07]  /*4b20*/  IADD3 R6, PT, PT, R2, -0x3fe, RZ ;  /* 0xfffffc0202067810 */ /* 0x000fce0007ffe0ff */
[----:B------:R-:W-:-:S04]  /*4b30*/  @P0 IMAD.MOV.U32 R3, RZ, RZ, 0x4360cccc ;  /* 0x4360ccccff030424 */ /* 0x000fc800078e00ff */
[----:B------:R-:W-:Y:S02]  /*4b40*/  IMAD R5, R6, -0x100000, R3 ;  /* 0xfff0000006057824 */ /* 0x000fe400078e0203 */
[----:B------:R-:W-:Y:S02]  /*4b50*/  IMAD.U32 R6, RZ, RZ, UR4 ;  /* 0x00000004ff067e24 */ /* 0x000fe4000f8e00ff */
[----:B------:R-:W0:Y:S01]  /*4b60*/  F2F.F32.F64 R3, R4 ;  /* 0x0000000400037310 */ /* 0x000e220000301000 */
[----:B------:R-:W-:-:S07]  /*4b70*/  VIADD R7, R5, 0xfff00000 ;  /* 0xfff0000005077836 */ /* 0x000fce0000000000 */
[----:B0-----:R-:W0:Y:S08]  /*4b80*/  MUFU.RSQ R3, R3 ;  /* 0x0000000300037308 */ /* 0x001e300000001400 */
[----:B0-----:R0:W1:Y:S02]  /*4b90*/  F2F.F64.F32 R8, R3 ;  /* 0x0000000300087310 */ /* 0x0010640000201800 */
[----:B0-----:R-:W-:-:S02]  /*4ba0*/  @P0 IMAD.MOV.U32 R3, RZ, RZ, 0x36 ;  /* 0x00000036ff030424 */ /* 0x001fc400078e00ff */
[----:B------:R-:W-:Y:S01]  /*4bb0*/  @!P0 IMAD.MOV.U32 R3, RZ, RZ, RZ ;  /* 0x000000ffff038224 */ /* 0x000fe200078e00ff */
[----:B-1----:R-:W-:-:S04]  /*4bc0*/  DMUL R10, R8, R8 ;  /* 0x00000008080a7228 */ /* 0x002fc80000000000 */
[----:B------:R-:W-:-:S04]  /*4bd0*/  IADD3 R3, PT, PT, R2, -0x3fe, -R3 ;  /* 0xfffffc0202037810 */ /* 0x000fc80007ffe803 */
[----:B------:R-:W-:-:S08]  /*4be0*/  DFMA R10, R6, -R10, 0.5 ;  /* 0x3fe00000060a742b */ /* 0x000fd0000000080a */
[----:B------:R-:W-:-:S08]  /*4bf0*/  DFMA R10, R8, R10, R8 ;  /* 0x0000000a080a722b */ /* 0x000fd00000000008 */
[-C--:B------:R-:W-:Y:S02]  /*4c00*/  DMUL R8, R4, R10.reuse ;  /* 0x0000000a04087228 */ /* 0x080fe40000000000 */
[----:B------:R-:W-:Y:S01]  /*4c10*/  DMUL R6, R6, R10 ;  /* 0x0000000a06067228 */ /* 0x000fe20000000000 */
[----:B------:R-:W-:Y:S01]  /*4c20*/  IADD3 R15, PT, PT, R11, -0x100000, RZ ;  /* 0xfff000000b0f7810 */ /* 0x000fe20007ffe0ff */
[----:B------:R-:W-:-:S04]  /*4c30*/  IMAD.MOV.U32 R14, RZ, RZ, R10 ;  /* 0x000000ffff0e7224 */ /* 0x000fc800078e000a */
[----:B------:R-:W-:Y:S02]  /*4c40*/  DFMA R12, -R8, R8, R4 ;  /* 0x00000008080c722b */ /* 0x000fe40000000104 */
[----:B------:R-:W-:-:S06]  /*4c50*/  DFMA R6, R10, -R6, 0.5 ;  /* 0x3fe000000a06742b */ /* 0x000fcc0000000806 */
[----:B------:R-:W-:Y:S02]  /*4c60*/  DFMA R12, R12, R14, R8 ;  /* 0x0000000e0c0c722b */ /* 0x000fe40000000008 */
[----:B------:R-:W-:-:S06]  /*4c70*/  DFMA R6, R14, R6, R14 ;  /* 0x000000060e06722b */ /* 0x000fcc000000000e */
[----:B------:R-:W-:-:S08]  /*4c80*/  DFMA R4, -R12, R12, R4 ;  /* 0x0000000c0c04722b */ /* 0x000fd00000000104 */
[----:B------:R-:W-:-:S10]  /*4c90*/  DFMA.RM R4, R4, R6, R12 ;  /* 0x000000060404722b */ /* 0x000fd4000000400c */
[----:B------:R-:W-:Y:S01]  /*4ca0*/  LEA R3, R3, R5, 0x13 ;  /* 0x0000000503037211 */ /* 0x000fe200078e98ff */
[----:B------:R-:W-:Y:S02]  /*4cb0*/  IMAD.MOV.U32 R2, RZ, RZ, R4 ;  /* 0x000000ffff027224 */ /* 0x000fe400078e0004 */
[----:B------:R-:W-:Y:S02]  /*4cc0*/  IMAD.MOV.U32 R4, RZ, RZ, R0 ;  /* 0x000000ffff047224 */ /* 0x000fe400078e0000 */
[----:B------:R-:W-:-:S04]  /*4cd0*/  IMAD.MOV.U32 R5, RZ, RZ, 0x0 ;  /* 0x00000000ff057424 */ /* 0x000fc800078e00ff */
[----:B------:R-:W-:Y:S05]  /*4ce0*/  RET.REL.NODEC R4 `(_Z4testPi) ;  /* 0xffffffb004c47950 */ /* 0x000fea0003c3ffff */
        .weak           $__internal_5_$__cuda_sm20_dsqrt_ru_f64
        .type           $__internal_5_$__cuda_sm20_dsqrt_ru_f64,@function
        .size           $__internal_5_$__cuda_sm20_dsqrt_ru_f64,($__internal_6_$__cuda_sm20_dsqrt_rz_f64 - $__internal_5_$__cuda_sm20_dsqrt_ru_f64)
$__internal_5_$__cuda_sm20_dsqrt_ru_f64:
[----:B------:R-:W-:Y:S01]  /*4cf0*/  MOV R2, 0x80019998 ;  /* 0x8001999800027802 */ /* 0x000fe20000000f00 */
[----:B------:R-:W-:Y:S01]  /*4d00*/  IMAD.MOV.U32 R3, RZ, RZ, 0x4000cccc ;  /* 0x4000ccccff037424 */ /* 0x000fe200078e00ff */
[----:B------:R-:W-:Y:S02]  /*4d10*/  UMOV UR4, 0xcccccccd ;  /* 0xcccccccd00047882 */ /* 0x000fe40000000000 */
[----:B------:R-:W-:Y:S02]  /*4d20*/  LEA.HI R2, R2, 0xffffffff, RZ, 0xb ;  /* 0xffffffff02027811 */ /* 0x000fe400078f58ff */
[----:B------:R-:W-:Y:S02]  /*4d30*/  MOV R4, UR4 ;  /* 0x0000000400047c02 */ /* 0x000fe40008000f00 */
[C---:B------:R-:W-:Y:S02]  /*4d40*/  ISETP.GT.U32.AND P0, PT, R2.reuse, 0x7fd, PT ;  /* 0x000007fd0200780c */ /* 0x040fe40003f04070 */
[----:B------:R-:W-:-:S05]  /*4d50*/  LOP3.LUT R2, R2, 0xfffffffe, RZ, 0xc0, !PT ;  /* 0xfffffffe02027812 */ /* 0x000fca00078ec0ff */
[----:B------:R-:W-:-:S06]  /*4d60*/  VIADD R6, R2, 0xfffffc02 ;  /* 0xfffffc0202067836 */ /* 0x000fcc0000000000 */
        /* <DEDUP_REMOVED lines=15> */
[----:B------:R-:W-:Y:S01]  /*4e60*/  VIADD R15, R11, 0xfff00000 ;  /* 0xfff000000b0f7836 */ /* 0x000fe20000000000 */
[----:B------:R-:W-:-:S04]  /*4e70*/  MOV R14, R10 ;  /* 0x0000000a000e7202 */ /* 0x000fc80000000f00 */
[----:B------:R-:W-:Y:S02]  /*4e80*/  DFMA R12, -R8, R8, R4 ;  /* 0x00000008080c722b */ /* 0x000fe40000000104 */
[----:B------:R-:W-:-:S06]  /*4e90*/  DFMA R6, R10, -R6, 0.5 ;  /* 0x3fe000000a06742b */ /* 0x000fcc0000000806 */
[----:B------:R-:W-:Y:S02]  /*4ea0*/  DFMA R12, R12, R14, R8 ;  /* 0x0000000e0c0c722b */ /* 0x000fe40000000008 */
[----:B------:R-:W-:-:S06]  /*4eb0*/  DFMA R6, R14, R6, R14 ;  /* 0x000000060e06722b */ /* 0x000fcc000000000e */
[----:B------:R-:W-:-:S08]  /*4ec0*/  DFMA R4, -R12, R12, R4 ;  /* 0x0000000c0c04722b */ /* 0x000fd00000000104 */
[----:B------:R-:W-:-:S10]  /*4ed0*/  DFMA.RP R4, R4, R6, R12 ;  /* 0x000000060404722b */ /* 0x000fd4000000800c */
[----:B------:R-:W-:Y:S01]  /*4ee0*/  IMAD R3, R3, 0x80000, R5 ;  /* 0x0008000003037824 */ /* 0x000fe200078e0205 */
[----:B------:R-:W-:Y:S01]  /*4ef0*/  MOV R2, R4 ;  /* 0x0000000400027202 */ /* 0x000fe20000000f00 */
[----:B------:R-:W-:Y:S02]  /*4f00*/  IMAD.MOV.U32 R4, RZ, RZ, R0 ;  /* 0x000000ffff047224 */ /* 0x000fe400078e0000 */
[----:B------:R-:W-:-:S04]  /*4f10*/  IMAD.MOV.U32 R5, RZ, RZ, 0x0 ;  /* 0x00000000ff057424 */ /* 0x000fc800078e00ff */
[----:B------:R-:W-:Y:S05]  /*4f20*/  RET.REL.NODEC R4 `(_Z4testPi) ;  /* 0xffffffb004347950 */ /* 0x000fea0003c3ffff */
        .weak           $__internal_6_$__cuda_sm20_dsqrt_rz_f64
        .type           $__internal_6_$__cuda_sm20_dsqrt_rz_f64,@function
        .size           $__internal_6_$__cuda_sm20_dsqrt_rz_f64,($__internal_7_$__cuda_sm20_rcp_rd_f64 - $__internal_6_$__cuda_sm20_dsqrt_rz_f64)
$__internal_6_$__cuda_sm20_dsqrt_rz_f64:
[----:B------:R-:W-:Y:S02]  /*4f30*/  IMAD.MOV.U32 R2, RZ, RZ, -0x7ffe6668 ;  /* 0x80019998ff027424 */ /* 0x000fe400078e00ff */
[----:B------:R-:W-:Y:S01]  /*4f40*/  HFMA2 R3, -RZ, RZ, 2, -19.1875 ;  /* 0x4000ccccff037431 */ /* 0x000fe200000001ff */
[----:B------:R-:W-:Y:S02]  /*4f50*/  UMOV UR4, 0xcccccccd ;  /* 0xcccccccd00047882 */ /* 0x000fe40000000000 */
[----:B------:R-:W-:Y:S01]  /*4f60*/  IMAD.U32 R4, RZ, RZ, UR4 ;  /* 0x00000004ff047e24 */ /* 0x000fe2000f8e00ff */
[----:B------:R-:W-:-:S04]  /*4f70*/  LEA.HI R2, R2, 0xffffffff, RZ, 0xb ;  /* 0xffffffff02027811 */ /* 0x000fc800078f58ff */
[C---:B------:R-:W-:Y:S02]  /*4f80*/  ISETP.GT.U32.AND P0, PT, R2.reuse, 0x7fd, PT ;  /* 0x000007fd0200780c */ /* 0x040fe40003f04070 */
[----:B------:R-:W-:-:S05]  /*4f90*/  LOP3.LUT R2, R2, 0xfffffffe, RZ, 0xc0, !PT ;  /* 0xfffffffe02027812 */ /* 0x000fca00078ec0ff */
[----:B------:R-:W-:-:S06]  /*4fa0*/  VIADD R6, R2, 0xfffffc02 ;  /* 0xfffffc0202067836 */ /* 0x000fcc0000000000 */
[----:B------:R-:W-:-:S04]  /*4fb0*/  @P0 IMAD.MOV.U32 R3, RZ, RZ, 0x4360cccc ;  /* 0x4360ccccff030424 */ /* 0x000fc800078e00ff */
[----:B------:R-:W-:Y:S01]  /*4fc0*/  IMAD R5, R6, -0x100000, R3 ;  /* 0xfff0000006057824 */ /* 0x000fe200078e0203 */
[----:B------:R-:W-:-:S03]  /*4fd0*/  MOV R6, UR4 ;  /* 0x0000000400067c02 */ /* 0x000fc60008000f00 */
        /* <DEDUP_REMOVED lines=19> */
[----:B------:R-:W-:-:S10]  /*5110*/  DFMA.RZ R4, R4, R6, R12 ;  /* 0x000000060404722b */ /* 0x000fd4000000c00c */
[----:B------:R-:W-:Y:S01]  /*5120*/  LEA R3, R3, R5, 0x13 ;  /* 0x0000000503037211 */ /* 0x000fe200078e98ff */
[----:B------:R-:W-:Y:S01]  /*5130*/  IMAD.MOV.U32 R2, RZ, RZ, R4 ;  /* 0x000000ffff027224 */ /* 0x000fe200078e0004 */
[----:B------:R-:W-:Y:S01]  /*5140*/  MOV R5, 0x0 ;  /* 0x0000000000057802 */ /* 0x000fe20000000f00 */
[----:B------:R-:W-:-:S04]  /*5150*/  IMAD.MOV.U32 R4, RZ, RZ, R0 ;  /* 0x000000ffff047224 */ /* 0x000fc800078e0000 */
[----:B------:R-:W-:Y:S05]  /*5160*/  RET.REL.NODEC R4 `(_Z4testPi) ;  /* 0xffffffac04a47950 */ /* 0x000fea0003c3ffff */
        .weak           $__internal_7_$__cuda_sm20_rcp_rd_f64
        .type           $__internal_7_$__cuda_sm20_rcp_rd_f64,@function
        .size           $__internal_7_$__cuda_sm20_rcp_rd_f64,($__internal_8_$__cuda_sm20_rcp_ru_f64 - $__internal_7_$__cuda_sm20_rcp_rd_f64)
$__internal_7_$__cuda_sm20_rcp_rd_f64:
[----:B------:R-:W-:Y:S01]  /*5170*/  UMOV UR4, 0x4000cccc ;  /* 0x4000cccc00047882 */ /* 0x000fe20000000000 */
[----:B------:R-:W-:Y:S01]  /*5180*/  UMOV UR5, 0xcccccccd ;  /* 0xcccccccd00057882 */ /* 0x000fe20000000000 */
[----:B------:R-:W-:Y:S01]  /*5190*/  UIADD3 UR4, UPT, UPT, UR4, -0x100000, URZ ;  /* 0xfff0000004047890 */ /* 0x000fe2000fffe0ff */
[----:B------:R-:W-:Y:S02]  /*51a0*/  HFMA2 R2, -RZ, RZ, 0, 5.9604644775390625e-08 ;  /* 0x00000001ff027431 */ /* 0x000fe400000001ff */
[----:B------:R-:W-:-:S03]  /*51b0*/  IMAD.U32 R8, RZ, RZ, UR5 ;  /* 0x00000005ff087e24 */ /* 0x000fc6000f8e00ff */
[----:B------:R-:W-:-:S03]  /*51c0*/  IMAD.U32 R9, RZ, RZ, UR4 ;  /* 0x00000004ff097e24 */ /* 0x000fc6000f8e00ff */
[----:B------:R-:W0:Y:S03]  /*51d0*/  MUFU.RCP64H R3, UR4 ;  /* 0x0000000400037d08 */ /* 0x000e260008001800 */
[----:B0-----:R-:W-:-:S08]  /*51e0*/  DFMA R4, -R8, R2, 1 ;  /* 0x3ff000000804742b */ /* 0x001fd00000000102 */
[-C--:B------:R-:W-:Y:S02]  /*51f0*/  DFMA R6, R2, R4.reuse, R2 ;  /* 0x000000040206722b */ /* 0x080fe40000000002 */
[----:B------:R-:W-:-:S08]  /*5200*/  DMUL R10, R4, R4 ;  /* 0x00000004040a7228 */ /* 0x000fd00000000000 */
[----:B------:R-:W-:-:S08]  /*5210*/  DFMA R6, R6, R10, R6 ;  /* 0x0000000a0606722b */ /* 0x000fd00000000006 */
[-C--:B------:R-:W-:Y:S02]  /*5220*/  DFMA R10, -R8, R6.reuse, 1 ;  /* 0x3ff00000080a742b */ /* 0x080fe40000000106 */
[----:B------:R-:W-:-:S06]  /*5230*/  DFMA R2, R4, R6, R2 ;  /* 0x000000060402722b */ /* 0x000fcc0000000002 */
[----:B------:R-:W-:Y:S02]  /*5240*/  DFMA R6, R6, R10, R6 ;  /* 0x0000000a0606722b */ /* 0x000fe40000000006 */
[----:B------:R-:W-:Y:S01]  /*5250*/  DFMA R8, -R8, R2, 1 ;  /* 0x3ff000000808742b */ /* 0x000fe20000000102 */
[----:B------:R-:W-:-:S07]  /*5260*/  IMAD.MOV.U32 R10, RZ, RZ, RZ ;  /* 0x000000ffff0a7224 */ /* 0x000fce00078e00ff */
[----:B------:R-:W-:-:S10]  /*5270*/  DFMA.RM R4, R6, R8, R2 ;  /* 0x000000080604722b */ /* 0x000fd40000004002 */
[----:B------:R-:W-:-:S05]  /*5280*/  IMAD.SHL.U32 R11, R5, 0x2, RZ ;  /* 0x00000002050b7824 */ /* 0x000fca00078e00ff */
[----:B------:R-:W-:-:S04]  /*5290*/  SHF.R.U32.HI R11, RZ, 0x15, R11 ;  /* 0x00000015ff0b7819 */ /* 0x000fc8000001160b */
[----:B------:R-:W-:-:S04]  /*52a0*/  IADD3 R12, PT, PT, R10, -0x400, R11 ;  /* 0xfffffc000a0c7810 */ /* 0x000fc80007ffe00b */
[----:B------:R-:W-:-:S04]  /*52b0*/  IADD3 R10, PT, PT, R12, 0x3fe, RZ ;  /* 0x000003fe0c0a7810 */ /* 0x000fc80007ffe0ff */
[----:B------:R-:W-:-:S13]  /*52c0*/  ISETP.GT.U32.AND P0, PT, R10, 0x7fd, PT ;  /* 0x000007fd0a00780c */ /* 0x000fda0003f04070 */
[----:B------:R-:W-:Y:S01]  /*52d0*/  @!P0 IADD3 R11, PT, PT, R12, 0x3ff, -R11 ;  /* 0x000003ff0c0b8810 */ /* 0x000fe20007ffe80b */
[----:B------:R-:W-:-:S04]  /*52e0*/  @!P0 IMAD.MOV.U32 R10, RZ, RZ, R4 ;  /* 0x000000ffff0a8224 */ /* 0x000fc800078e0004 */
[----:B------:R-:W-:Y:S01]  /*52f0*/  @!P0 IMAD R11, R11, 0x100000, R5 ;  /* 0x001000000b0b8824 */ /* 0x000fe200078e0205 */
[----:B------:R-:W-:Y:S06]  /*5300*/  @!P0 BRA `(.L_x_54) ;  /* 0x0000000000888947 */ /* 0x000fec0003800000 */
[----:B------:R-:W-:Y:S02]  /*5310*/  ISETP.GT.AND P1, PT, R12, 0x3ff, PT ;  /* 0x000003ff0c00780c */ /* 0x000fe40003f24270 */
[----:B------:R-:W-:-:S11]  /*5320*/  LOP3.LUT P0, R13, R5, 0x80000000, RZ, 0xc0, !PT ;  /* 0x80000000050d7812 */ /* 0x000fd6000780c0ff */
[----:B------:R-:W-:Y:S02]  /*5330*/  @P1 MOV R10, 0xfff00000 ;  /* 0xfff00000000a1802 */ /* 0x000fe40000000f00 */
[----:B------:R-:W-:Y:S02]  /*5340*/  @P1 ISETP.NE.AND P2, PT, R13, RZ, PT ;  /* 0x000000ff0d00120c */ /* 0x000fe40003f45270 */
[----:B------:R-:W-:Y:S02]  /*5350*/  @P1 SEL R11, R10, 0x7fefffff, P0 ;  /* 0x7fefffff0a0b1807 */ /* 0x000fe40000000000 */
[----:B------:R-:W-:Y:S01]  /*5360*/  @P1 SEL R10, RZ, 0xffffffff, P2 ;  /* 0xffffffffff0a1807 */ /* 0x000fe20001000000 */
[----:B------:R-:W-:Y:S08]  /*5370*/  @P1 BRA `(.L_x_54) ;  /* 0x00000000006c1947 */ /* 0x000ff00003800000 */
[----:B------:R-:W-:Y:S02]  /*5380*/  ISETP.GE.AND P1, PT, R12, -0x434, PT ;  /* 0xfffffbcc0c00780c */ /* 0x000fe40003f26270 */
[----:B------:R-:W-:-:S11]  /*5390*/  SEL R14, RZ, 0x1, !P0 ;  /* 0x00000001ff0e7807 */ /* 0x000fd60004000000 */
[----:B------:R-:W-:Y:S02]  /*53a0*/  @!P1 IMAD.MOV.U32 R10, RZ, RZ, R14 ;  /* 0x000000ffff0a9224 */ /* 0x000fe400078e000e */
[----:B------:R-:W-:Y:S01]  /*53b0*/  @!P1 IMAD.MOV.U32 R11, RZ, RZ, R13 ;  /* 0x000000ffff0b9224 */ /* 0x000fe200078e000d */
[----:B------:R-:W-:Y:S06]  /*53c0*/  @!P1 BRA `(.L_x_54) ;  /* 0x0000000000589947 */ /* 0x000fec0003800000 */
[CCC-:B------:R-:W-:Y:S01]  /*53d0*/  DFMA.RZ R10, R6.reuse, R8.reuse, R2.reuse ;  /* 0x00000008060a722b */ /* 0x1c0fe2000000c002 */
[----:B------:R-:W-:Y:S01]  /*53e0*/  IADD3 R15, PT, PT, R12, 0x43e, RZ ;  /* 0x0000043e0c0f7810 */ /* 0x000fe20007ffe0ff */
[----:B------:R-:W-:-:S08]  /*53f0*/  DFMA.RP R2, R6, R8, R2 ;  /* 0x000000080602722b */ /* 0x000fd00000008002 */
[----:B------:R-:W-:Y:S02]  /*5400*/  LOP3.LUT R16, R11, 0xfffff, RZ, 0xc0, !PT ;  /* 0x000fffff0b107812 */ /* 0x000fe400078ec0ff */
[-C--:B------:R-:W-:Y:S02]  /*5410*/  SHF.L.U32 R11, R10, R15.reuse, RZ ;  /* 0x0000000f0a0b7219 */ /* 0x080fe400000006ff */
[----:B------:R-:W-:Y:S02]  /*5420*/  LOP3.LUT R16, R16, 0x100000, RZ, 0xfc, !PT ;  /* 0x0010000010107812 */ /* 0x000fe400078efcff */
[----:B------:R-:W-:Y:S02]  /*5430*/  ISETP.NE.U32.AND P0, PT, R11, RZ, PT ;  /* 0x000000ff0b00720c */ /* 0x000fe40003f05070 */
[----:B------:R-:W-:-:S04]  /*5440*/  SHF.L.U64.HI R15, R10, R15, R16 ;  /* 0x0000000f0a0f7219 */ /* 0x000fc80000010210 */
[----:B------:R-:W-:-:S13]  /*5450*/  ISETP.NE.AND.EX P0, PT, R15, RZ, PT, P0 ;  /* 0x000000ff0f00720c */ /* 0x000fda0003f05300 */
[----:B------:R-:W-:Y:S01]  /*5460*/  DSETP.NE.OR P0, PT, R4, R2, P0 ;  /* 0x000000020400722a */ /* 0x000fe20000705400 */
[----:B------:R-:W-:-:S05]  /*5470*/  IADD3 R3, PT, PT, -R12, -0x3fe, RZ ;  /* 0xfffffc020c037810 */ /* 0x000fca0007ffe1ff */
[----:B------:R-:W-:Y:S02]  /*5480*/  SEL R5, RZ, 0x1, !P0 ;  /* 0x00000001ff057807 */ /* 0x000fe40004000000 */
[--C-:B------:R-:W-:Y:S02]  /*5490*/  SHF.R.S64 R11, R10, R3, R16.reuse ;  /* 0x000000030a0b7219 */ /* 0x100fe40000001010 */
[----:B------:R-:W-:Y:S02]  /*54a0*/  LOP3.LUT R5, R14, R5, RZ, 0xc0, !PT ;  /* 0x000000050e057212 */ /* 0x000fe400078ec0ff */
[----:B------:R-:W-:Y:S02]  /*54b0*/  SHF.R.S32.HI R3, RZ, R3, R16 ;  /* 0x00000003ff037219 */ /* 0x000fe40000011410 */
[----:B------:R-:W-:Y:S01]  /*54c0*/  IADD3 R10, P0, PT, R11, 0x1, RZ ;  /* 0x000000010b0a7810 */ /* 0x000fe20007f1e0ff */
[----:B------:R-:W-:-:S04]  /*54d0*/  IMAD.MOV R5, RZ, RZ, -R5 ;  /* 0x000000ffff057224 */ /* 0x000fc800078e0a05 */
[----:B------:R-:W-:Y:S01]  /*54e0*/  IMAD.X R2, RZ, RZ, R3, P0 ;  /* 0x000000ffff027224 */ /* 0x000fe200000e0603 */
[----:B------:R-:W-:-:S04]  /*54f0*/  ISETP.GE.AND P0, PT, R5, RZ, PT ;  /* 0x000000ff0500720c */ /* 0x000fc80003f06270 */
[----:B------:R-:W-:Y:S02]  /*5500*/  SEL R2, R3, R2, P0 ;  /* 0x0000000203027207 */ /* 0x000fe40000000000 */
[----:B------:R-:W-:Y:S02]  /*5510*/  SEL R10, R11, R10, P0 ;  /* 0x0000000a0b0a7207 */ /* 0x000fe40000000000 */
[----:B------:R-:W-:-:S07]  /*5520*/  LOP3.LUT R11, R2, R13, RZ, 0xfc, !PT ;  /* 0x0000000d020b7212 */ /* 0x000fce00078efcff */
.L_x_54:
[----:B------:R-:W-:Y:S01]  /*5530*/  MOV R2, R0 ;  /* 0x0000000000027202 */ /* 0x000fe20000000f00 */
[----:B------:R-:W-:-:S04]  /*5540*/  IMAD.MOV.U32 R3, RZ, RZ, 0x0 ;  /* 0x00000000ff037424 */ /* 0x000fc800078e00ff */
[----:B------:R-:W-:Y:S05]  /*5550*/  RET.REL.NODEC R2 `(_Z4testPi) ;  /* 0xffffffa802a87950 */ /* 0x000fea0003c3ffff */
        .weak           $__internal_8_$__cuda_sm20_rcp_ru_f64
        .type           $__internal_8_$__cuda_sm20_rcp_ru_f64,@function
        .size           $__internal_8_$__cuda_sm20_rcp_ru_f64,($__internal_9_$__cuda_sm20_rcp_rz_f64 - $__internal_8_$__cuda_sm20_rcp_ru_f64)
$__internal_8_$__cuda_sm20_rcp_ru_f64:
[----:B------:R-:W-:Y:S01]  /*5560*/  UMOV UR4, 0x4000cccc ;  /* 0x4000cccc00047882 */ /* 0x000fe20000000000 */
[----:B------:R-:W-:Y:S01]  /*5570*/  UMOV UR5, 0xcccccccd ;  /* 0xcccccccd00057882 */ /* 0x000fe20000000000 */
[----:B------:R-:W-:Y:S01]  /*5580*/  UIADD3 UR4, UPT, UPT, UR4, -0x100000, URZ ;  /* 0xfff0000004047890 */ /* 0x000fe2000fffe0ff */
[----:B------:R-:W-:Y:S02]  /*5590*/  IMAD.U32 R8, RZ, RZ, UR5 ;  /* 0x00000005ff087e24 */ /* 0x000fe4000f8e00ff */
[----:B------:R-:W-:-:S03]  /*55a0*/  IMAD.MOV.U32 R2, RZ, RZ, 0x1 ;  /* 0x00000001ff027424 */ /* 0x000fc600078e00ff */
[----:B------:R-:W-:-:S03]  /*55b0*/  MOV R9, UR4 ;  /* 0x0000000400097c02 */ /* 0x000fc60008000f00 */
        /* <DEDUP_REMOVED lines=9> */
[----:B------:R-:W-:-:S07]  /*5650*/  MOV R10, RZ ;  /* 0x000000ff000a7202 */ /* 0x000fce0000000f00 */
[----:B------:R-:W-:-:S10]  /*5660*/  DFMA.RP R4, R6, R8, R2 ;  /* 0x000000080604722b */ /* 0x000fd40000008002 */
[----:B------:R-:W-:-:S05]  /*5670*/  IMAD.SHL.U32 R11, R5, 0x2, RZ ;  /* 0x00000002050b7824 */ /* 0x000fca00078e00ff */
[----:B------:R-:W-:-:S04]  /*5680*/  SHF.R.U32.HI R11, RZ, 0x15, R11 ;  /* 0x00000015ff0b7819 */ /* 0x000fc8000001160b */
[----:B------:R-:W-:-:S05]  /*5690*/  IADD3 R12, PT, PT, R10, -0x400, R11 ;  /* 0xfffffc000a0c7810 */ /* 0x000fca0007ffe00b */
[----:B------:R-:W-:-:S05]  /*56a0*/  VIADD R10, R12, 0x3fe ;  /* 0x000003fe0c0a7836 */ /* 0x000fca0000000000 */
[----:B------:R-:W-:-:S13]  /*56b0*/  ISETP.GT.U32.AND P0, PT, R10, 0x7fd, PT ;  /* 0x000007fd0a00780c */ /* 0x000fda0003f04070 */
[----:B------:R-:W-:Y:S02]  /*56c0*/  @!P0 IADD3 R11, PT, PT, R12, 0x3ff, -R11 ;  /* 0x000003ff0c0b8810 */ /* 0x000fe40007ffe80b */
[----:B------:R-:W-:-:S03]  /*56d0*/  @!P0 MOV R10, R4 ;  /* 0x00000004000a8202 */ /* 0x000fc60000000f00 */
[----:B------:R-:W-:Y:S01]  /*56e0*/  @!P0 IMAD R11, R11, 0x100000, R5 ;  /* 0x001000000b0b8824 */ /* 0x000fe200078e0205 */
[----:B------:R-:W-:Y:S06]  /*56f0*/  @!P0 BRA `(.L_x_55) ;  /* 0x00000000008c8947 */ /* 0x000fec0003800000 */
[----:B------:R-:W-:Y:S02]  /*5700*/  ISETP.GT.AND P1, PT, R12, 0x3ff, PT ;  /* 0x000003ff0c00780c */ /* 0x000fe40003f24270 */
[----:B------:R-:W-:-:S11]  /*5710*/  LOP3.LUT R13, R5, 0x80000000, RZ, 0xc0, !PT ;  /* 0x80000000050d7812 */ /* 0x000fd600078ec0ff */
[----:B------:R-:W-:Y:S01]  /*5720*/  @P1 IMAD.MOV.U32 R10, RZ, RZ, -0x100001 ;  /* 0xffefffffff0a1424 */ /* 0x000fe200078e00ff */
[----:B------:R-:W-:-:S04]  /*5730*/  @P1 ISETP.NE.AND P0, PT, R13, RZ, PT ;  /* 0x000000ff0d00120c */ /* 0x000fc80003f05270 */
[----:B------:R-:W-:Y:S02]  /*5740*/  @P1 SEL R11, R10, 0x7ff00000, P0 ;  /* 0x7ff000000a0b1807 */ /* 0x000fe40000000000 */
[----:B------:R-:W-:Y:S01]  /*5750*/  @P1 SEL R10, RZ, 0xffffffff, !P0 ;  /* 0xffffffffff0a1807 */ /* 0x000fe20004000000 */
[----:B------:R-:W-:Y:S06]  /*5760*/  @P1 BRA `(.L_x_55) ;  /* 0x0000000000701947 */ /* 0x000fec0003800000 */
[----:B------:R-:W-:Y:S02]  /*5770*/  ISETP.GE.AND P1, PT, R12, -0x434, PT ;  /* 0xfffffbcc0c00780c */ /* 0x000fe40003f26270 */
[----:B------:R-:W-:-:S04]  /*5780*/  ISETP.NE.AND P0, PT, R13, RZ, PT ;  /* 0x000000ff0d00720c */ /* 0x000fc80003f05270 */
[----:B------:R-:W-:-:S07]  /*5790*/  SEL R14, RZ, 0x1, P0 ;  /* 0x00000001ff0e7807 */ /* 0x000fce0000000000 */
[----:B------:R-:W-:Y:S01]  /*57a0*/  @!P1 IMAD.MOV.U32 R10, RZ, RZ, R14 ;  /* 0x000000ffff0a9224 */ /* 0x000fe200078e000e */
[----:B------:R-:W-:Y:S01]  /*57b0*/  @!P1 MOV R11, R13 ;  /* 0x0000000d000b9202 */ /* 0x000fe20000000f00 */
[----:B------:R-:W-:Y:S06]  /*57c0*/  @!P1 BRA `(.L_x_55) ;  /* 0x0000000000589947 */ /* 0x000fec0003800000 */
[CCC-:B------:R-:W-:Y:S01]  /*57d0*/  DFMA.RZ R10, R6.reuse, R8.reuse, R2.reuse ;  /* 0x00000008060a722b */ /* 0x1c0fe2000000c002 */
[----:B------:R-:W-:Y:S01]  /*57e0*/  VIADD R13, R12, 0x43e ;  /* 0x0000043e0c0d7836 */ /* 0x000fe20000000000 */
[----:B------:R-:W-:-:S08]  /*57f0*/  DFMA.RM R2, R6, R8, R2 ;  /* 0x000000080602722b */ /* 0x000fd00000004002 */
        /* <DEDUP_REMOVED lines=13> */
[----:B------:R-:W-:-:S03]  /*58d0*/  IMAD.MOV R7, RZ, RZ, -R7 ;  /* 0x000000ffff077224 */ /* 0x000fc600078e0a07 */
[----:B------:R-:W-:Y:S02]  /*58e0*/  IADD3.X R3, PT, PT, RZ, R2, RZ, P0, !PT ;  /* 0x00000002ff037210 */ /* 0x000fe400007fe4ff */
[----:B------:R-:W-:-:S04]  /*58f0*/  ISETP.GE.AND P0, PT, R7, RZ, PT ;  /* 0x000000ff0700720c */ /* 0x000fc80003f06270 */
[----:B------:R-:W-:Y:S02]  /*5900*/  SEL R3, R2, R3, P0 ;  /* 0x0000000302037207 */ /* 0x000fe40000000000 */
[----:B------:R-:W-:Y:S02]  /*5910*/  SEL R10, R11, R10, P0 ;  /* 0x0000000a0b0a7207 */ /* 0x000fe40000000000 */
[----:B------:R-:W-:-:S07]  /*5920*/  LOP3.LUT R11, R3, 0x80000000, R5, 0xf8, !PT ;  /* 0x80000000030b7812 */ /* 0x000fce00078ef805 */
.L_x_55:
[----:B------:R-:W-:Y:S02]  /*5930*/  IMAD.MOV.U32 R2, RZ, RZ, R0 ;  /* 0x000000ffff027224 */ /* 0x000fe400078e0000 */
[----:B------:R-:W-:-:S04]  /*5940*/  IMAD.MOV.U32 R3, RZ, RZ, 0x0 ;  /* 0x00000000ff037424 */ /* 0x000fc800078e00ff */
[----:B------:R-:W-:Y:S05]  /*5950*/  RET.REL.NODEC R2 `(_Z4testPi) ;  /* 0xffffffa402a87950 */ /* 0x000fea0003c3ffff */
        .weak           $__internal_9_$__cuda_sm20_rcp_rz_f64
        .type           $__internal_9_$__cuda_sm20_rcp_rz_f64,@function
        .size           $__internal_9_$__cuda_sm20_rcp_rz_f64,($__internal_10_$__cuda_sm20_rem_s16 - $__internal_9_$__cuda_sm20_rcp_rz_f64)
$__internal_9_$__cuda_sm20_rcp_rz_f64:
[----:B------:R-:W-:Y:S01]  /*5960*/  UMOV UR4, 0x4000cccc ;  /* 0x4000cccc00047882 */ /* 0x000fe20000000000 */
[----:B------:R-:W-:Y:S01]  /*5970*/  UMOV UR5, 0xcccccccd ;  /* 0xcccccccd00057882 */ /* 0x000fe20000000000 */
[----:B------:R-:W-:Y:S01]  /*5980*/  UIADD3 UR4, UPT, UPT, UR4, -0x100000, URZ ;  /* 0xfff0000004047890 */ /* 0x000fe2000fffe0ff */
[----:B------:R-:W-:Y:S01]  /*5990*/  MOV R2, UR5 ;  /* 0x0000000500027c02 */ /* 0x000fe20008000f00 */
[----:B------:R-:W-:-:S04]  /*59a0*/  IMAD.MOV.U32 R4, RZ, RZ, 0x1 ;  /* 0x00000001ff047424 */ /* 0x000fc800078e00ff */
        /* <DEDUP_REMOVED lines=9> */
[----:B------:R-:W-:-:S08]  /*5a40*/  DFMA R2, -R2, R4, 1 ;  /* 0x3ff000000202742b */ /* 0x000fd00000000104 */
[----:B------:R-:W-:Y:S01]  /*5a50*/  DFMA.RZ R2, R8, R2, R4 ;  /* 0x000000020802722b */ /* 0x000fe2000000c004 */
[----:B------:R-:W-:-:S09]  /*5a60*/  IMAD.MOV.U32 R4, RZ, RZ, RZ ;  /* 0x000000ffff047224 */ /* 0x000fd200078e00ff */
[----:B------:R-:W-:-:S04]  /*5a70*/  SHF.L.U32 R5, R3, 0x1, RZ ;  /* 0x0000000103057819 */ /* 0x000fc800000006ff */
        /* <DEDUP_REMOVED lines=8> */
[----:B------:R-:W-:-:S13]  /*5b00*/  ISETP.GT.AND P0, PT, R4, 0x3ff, PT ;  /* 0x000003ff0400780c */ /* 0x000fda0003f04270 */
[----:B------:R-:W-:Y:S01]  /*5b10*/  @P0 IMAD.MOV.U32 R8, RZ, RZ, -0x1 ;  /* 0xffffffffff080424 */ /* 0x000fe200078e00ff */
[----:B------:R-:W-:Y:S01]  /*5b20*/  @P0 MOV R7, 0x7fefffff ;  /* 0x7fefffff00070802 */ /* 0x000fe20000000f00 */
[----:B------:R-:W-:Y:S06]  /*5b30*/  @P0 BRA `(.L_x_57) ;  /* 0x0000000000200947 */ /* 0x000fec0003800000 */
[----:B------:R-:W-:-:S13]  /*5b40*/  ISETP.GE.AND P0, PT, R4, -0x434, PT ;  /* 0xfffffbcc0400780c */ /* 0x000fda0003f06270 */
[----:B------:R-:W-:Y:S01]  /*5b50*/  @P0 LOP3.LUT R6, R3, 0xfffff, RZ, 0xc0, !PT ;  /* 0x000fffff03060812 */ /* 0x000fe200078ec0ff */
[----:B------:R-:W-:Y:S01]  /*5b60*/  @!P0 IMAD.MOV.U32 R8, RZ, RZ, RZ ;  /* 0x000000ffff088224 */ /* 0x000fe200078e00ff */
[----:B------:R-:W-:Y:S01]  /*5b70*/  @P0 IADD3 R5, PT, PT, -R4, -0x3fe, RZ ;  /* 0xfffffc0204050810 */ /* 0x000fe20007ffe1ff */
[----:B------:R-:W-:Y:S01]  /*5b80*/  @!P0 IMAD.MOV.U32 R7, RZ, RZ, RZ ;  /* 0x000000ffff078224 */ /* 0x000fe200078e00ff */
[----:B------:R-:W-:-:S04]  /*5b90*/  @P0 LOP3.LUT R4, R6, 0x100000, RZ, 0xfc, !PT ;  /* 0x0010000006040812 */ /* 0x000fc800078efcff */
[-CC-:B------:R-:W-:Y:S02]  /*5ba0*/  @P0 SHF.R.S64 R8, R2, R5.reuse, R4.reuse ;  /* 0x0000000502080219 */ /* 0x180fe40000001004 */
[----:B------:R-:W-:-:S07]  /*5bb0*/  @P0 SHF.R.S32.HI R7, RZ, R5, R4 ;  /* 0x00000005ff070219 */ /* 0x000fce0000011404 */
.L_x_57:
[----:B------:R-:W-:Y:S02]  /*5bc0*/  LOP3.LUT R7, R7, 0x80000000, R3, 0xf8, !PT ;  /* 0x8000000007077812 */ /* 0x000fe400078ef803 */
[----:B------:R-:W-:-:S07]  /*5bd0*/  MOV R6, R8 ;  /* 0x0000000800067202 */ /* 0x000fce0000000f00 */
.L_x_56:
[----:B------:R-:W-:Y:S01]  /*5be0*/  MOV R4, R0 ;  /* 0x0000000000047202 */ /* 0x000fe20000000f00 */
[----:B------:R-:W-:Y:S02]  /*5bf0*/  IMAD.MOV.U32 R5, RZ, RZ, 0x0 ;  /* 0x00000000ff057424 */ /* 0x000fe400078e00ff */
[----:B------:R-:W-:Y:S02]  /*5c00*/  IMAD.MOV.U32 R2, RZ, RZ, R6 ;  /* 0x000000ffff027224 */ /* 0x000fe400078e0006 */
[----:B------:R-:W-:Y:S01]  /*5c10*/  IMAD.MOV.U32 R3, RZ, RZ, R7 ;  /* 0x000000ffff037224 */ /* 0x000fe200078e0007 */
[----:B------:R-:W-:Y:S06]  /*5c20*/  RET.REL.NODEC R4 `(_Z4testPi) ;  /* 0xffffffa004f47950 */ /* 0x000fec0003c3ffff */
        .weak           $__internal_10_$__cuda_sm20_rem_s16
        .type           $__internal_10_$__cuda_sm20_rem_s16,@function
        .size           $__internal_10_$__cuda_sm20_rem_s16,($__internal_11_$__cuda_sm20_rem_s64 - $__internal_10_$__cuda_sm20_rem_s16)
$__internal_10_$__cuda_sm20_rem_s16:
[----:B------:R-:W-:Y:S01]  /*5c30*/  I2FP.F32.U32.RZ R0, 0x5 ;  /* 0x0000000500007845 */ /* 0x000fe2000020d000 */
[----:B------:R-:W-:-:S04]  /*5c40*/  IMAD.MOV.U32 R3, RZ, RZ, -0x2 ;  /* 0xfffffffeff037424 */ /* 0x000fc800078e00ff */
[----:B------:R-:W-:-:S06]  /*5c50*/  FMUL.RZ R0, R0, 0.50000011920928955078 ;  /* 0x3f00000200007820 */ /* 0x000fcc000040c000 */
[----:B------:R-:W0:Y:S02]  /*5c60*/  F2I.U32.TRUNC.NTZ R0, R0 ;  /* 0x0000000000007305 */ /* 0x000e24000020f000 */
[----:B0-----:R-:W-:-:S05]  /*5c70*/  LOP3.LUT R2, R0, 0xffff, RZ, 0xc0, !PT ;  /* 0x0000ffff00027812 */ /* 0x001fca00078ec0ff */
[----:B------:R-:W-:Y:S01]  /*5c80*/  IMAD R4, R2, R3, 0x5 ;  /* 0x0000000502047424 */ /* 0x000fe200078e0203 */
[----:B------:R-:W-:Y:S01]  /*5c90*/  MOV R2, R5 ;  /* 0x0000000500027202 */ /* 0x000fe20000000f00 */
[----:B------:R-:W-:-:S04]  /*5ca0*/  IMAD.MOV.U32 R3, RZ, RZ, 0x0 ;  /* 0x00000000ff037424 */ /* 0x000fc800078e00ff */
[----:B------:R-:W-:Y:S05]  /*5cb0*/  RET.REL.NODEC R2 `(_Z4testPi) ;  /* 0xffffffa002d07950 */ /* 0x000fea0003c3ffff */
        .weak           $__internal_11_$__cuda_sm20_rem_s64
        .type           $__internal_11_$__cuda_sm20_rem_s64,@function
        .size           $__internal_11_$__cuda_sm20_rem_s64,($__internal_12_$__cuda_sm20_rem_u16 - $__internal_11_$__cuda_sm20_rem_s64)
$__internal_11_$__cuda_sm20_rem_s64:
[----:B------:R-:W-:Y:S01]  /*5cc0*/  UMOV UR4, 0x2 ;  /* 0x0000000200047882 */ /* 0x000fe20000000000 */
[----:B------:R-:W-:Y:S02]  /*5cd0*/  UMOV UR5, 0x0 ;  /* 0x0000000000057882 */ /* 0x000fe40000000000 */
[----:B------:R-:W0:Y:S08]  /*5ce0*/  I2F.U64.RP R6, UR4 ;  /* 0x0000000400067d12 */ /* 0x000e300008309000 */
[----:B0-----:R-:W0:Y:S02]  /*5cf0*/  MUFU.RCP R6, R6 ;  /* 0x0000000600067308 */ /* 0x001e240000001000 */
[----:B0-----:R-:W-:-:S06]  /*5d00*/  VIADD R2, R6, 0x1ffffffe ;  /* 0x1ffffffe06027836 */ /* 0x001fcc0000000000 */
[----:B------:R-:W0:Y:S02]  /*5d10*/  F2I.U64.TRUNC R2, R2 ;  /* 0x0000000200027311 */ /* 0x000e24000020d800 */
[----:B0-----:R-:W-:-:S03]  /*5d20*/  IMAD.WIDE.U32 R4, R2, 0x2, RZ ;  /* 0x0000000202047825 */ /* 0x001fc600078e00ff */
[----:B------:R-:W-:Y:S02]  /*5d30*/  IADD3 R7, P0, PT, RZ, -R4, RZ ;  /* 0x80000004ff077210 */ /* 0x000fe40007f1e0ff */
[----:B------:R-:W-:-:S03]  /*5d40*/  LEA R5, R3, R5, 0x1 ;  /* 0x0000000503057211 */ /* 0x000fc600078e08ff */
        /* <DEDUP_REMOVED lines=13> */
[----:B------:R-:W-:Y:S02]  /*5e20*/  IMAD.MOV.U32 R3, RZ, RZ, RZ ;  /* 0x000000ffff037224 */ /* 0x000fe400078e00ff */
[----:B------:R-:W-:-:S04]  /*5e30*/  IMAD.HI.U32 R4, R5, R9, RZ ;  /* 0x0000000905047227 */ /* 0x000fc800078e00ff */
[----:B------:R-:W-:-:S04]  /*5e40*/  IMAD.X R2, RZ, RZ, ~R2, P0 ;  /* 0x000000ffff027224 */ /* 0x000fc800000e0e02 */
[----:B------:R-:W-:-:S04]  /*5e50*/  IMAD.WIDE.U32 R4, P0, R5, R2, R4 ;  /* 0x0000000205047225 */ /* 0x000fc80007800004 */
[C---:B------:R-:W-:Y:S02]  /*5e60*/  IMAD R6, R7.reuse, R2, RZ ;  /* 0x0000000207067224 */ /* 0x040fe400078e02ff */
[----:B------:R-:W-:-:S04]  /*5e70*/  IMAD.HI.U32 R5, P1, R7, R9, R4 ;  /* 0x0000000907057227 */ /* 0x000fc80007820004 */
[----:B------:R-:W-:Y:S01]  /*5e80*/  IMAD.HI.U32 R4, R7, R2, RZ ;  /* 0x0000000207047227 */ /* 0x000fe200078e00ff */
[----:B------:R-:W-:-:S04]  /*5e90*/  IADD3 R5, P2, PT, R6, R5, RZ ;  /* 0x0000000506057210 */ /* 0x000fc80007f5e0ff */
[----:B------:R-:W-:Y:S01]  /*5ea0*/  IADD3.X R7, PT, PT, R4, R7, RZ, P0, !PT ;  /* 0x0000000704077210 */ /* 0x000fe200007fe4ff */
        /* <DEDUP_REMOVED lines=9> */
[----:B------:R-:W-:-:S04]  /*5f40*/  IADD3 R4, P0, PT, -R2, 0x5, RZ ;  /* 0x0000000502047810 */ /* 0x000fc80007f1e1ff */
[C---:B------:R-:W-:Y:S01]  /*5f50*/  IADD3 R3, P1, PT, R4.reuse, -0x2, RZ ;  /* 0xfffffffe04037810 */ /* 0x040fe20007f3e0ff */
[----:B------:R-:W-:Y:S01]  /*5f60*/  IMAD.X R5, RZ, RZ, ~R5, P0 ;  /* 0x000000ffff057224 */ /* 0x000fe200000e0e05 */
[----:B------:R-:W-:-:S04]  /*5f70*/  ISETP.GE.U32.AND P0, PT, R4, 0x2, PT ;  /* 0x000000020400780c */ /* 0x000fc80003f06070 */
[C---:B------:R-:W-:Y:S02]  /*5f80*/  ISETP.GE.U32.AND.EX P0, PT, R5.reuse, RZ, PT, P0 ;  /* 0x000000ff0500720c */ /* 0x040fe40003f06100 */
[----:B------:R-:W-:Y:S02]  /*5f90*/  IADD3.X R2, PT, PT, R5, -0x1, RZ, P1, !PT ;  /* 0xffffffff05027810 */ /* 0x000fe40000ffe4ff */
[----:B------:R-:W-:Y:S02]  /*5fa0*/  SEL R3, R3, R4, P0 ;  /* 0x0000000403037207 */ /* 0x000fe40000000000 */
[----:B------:R-:W-:Y:S02]  /*5fb0*/  SEL R2, R2, R5, P0 ;  /* 0x0000000502027207 */ /* 0x000fe40000000000 */
[C---:B------:R-:W-:Y:S02]  /*5fc0*/  ISETP.GE.U32.AND P0, PT, R3.reuse, 0x2, PT ;  /* 0x000000020300780c */ /* 0x040fe40003f06070 */
[----:B------:R-:W-:-:S02]  /*5fd0*/  IADD3 R4, P1, PT, R3, -0x2, RZ ;  /* 0xfffffffe03047810 */ /* 0x000fc40007f3e0ff */
[C---:B------:R-:W-:Y:S02]  /*5fe0*/  ISETP.GE.U32.AND.EX P0, PT, R2.reuse, RZ, PT, P0 ;  /* 0x000000ff0200720c */ /* 0x040fe40003f06100 */
[----:B------:R-:W-:Y:S02]  /*5ff0*/  IADD3.X R5, PT, PT, R2, -0x1, RZ, P1, !PT ;  /* 0xffffffff02057810 */ /* 0x000fe40000ffe4ff */
[----:B------:R-:W-:Y:S01]  /*6000*/  SEL R4, R4, R3, P0 ;  /* 0x0000000304047207 */ /* 0x000fe20000000000 */
[----:B------:R-:W-:Y:S01]  /*6010*/  IMAD.MOV.U32 R3, RZ, RZ, 0x0 ;  /* 0x00000000ff037424 */ /* 0x000fe200078e00ff */
[----:B------:R-:W-:Y:S02]  /*6020*/  SEL R5, R5, R2, P0 ;  /* 0x0000000205057207 */ /* 0x000fe40000000000 */
[----:B------:R-:W-:-:S04]  /*6030*/  MOV R2, R0 ;  /* 0x0000000000027202 */ /* 0x000fc80000000f00 */
[----:B------:R-:W-:Y:S05]  /*6040*/  RET.REL.NODEC R2 `(_Z4testPi) ;  /* 0xffffff9c02ec7950 */ /* 0x000fea0003c3ffff */
        .weak           $__internal_12_$__cuda_sm20_rem_u16
        .type           $__internal_12_$__cuda_sm20_rem_u16,@function
        .size           $__internal_12_$__cuda_sm20_rem_u16,($__internal_13_$__cuda_sm20_rem_u64 - $__internal_12_$__cuda_sm20_rem_u16)
$__internal_12_$__cuda_sm20_rem_u16:
        /* <DEDUP_REMOVED lines=9> */
        .weak           $__internal_13_$__cuda_sm20_rem_u64
        .type           $__internal_13_$__cuda_sm20_rem_u64,@function
        .size           $__internal_13_$__cuda_sm20_rem_u64,(.L_x_73 - $__internal_13_$__cuda_sm20_rem_u64)
$__internal_13_$__cuda_sm20_rem_u64:
        /* <DEDUP_REMOVED lines=57> */
.L_x_58:
[----:B------:R-:W-:-:S00]  /*6470*/  BRA `(.L_x_58) ;  /* 0xfffffffc00fc7947 */ /* 0x000fc0000383ffff */
[----:B------:R-:W-:-:S00]  /*6480*/  NOP ;  /* 0x0000000000007918 */ /* 0x000fc00000000000 */
[----:B------:R-:W-:-:S00]  /*6490*/  NOP ;  /* 0x0000000000007918 */ /* 0x000fc00000000000 */
[----:B------:R-:W-:-:S00]  /*64a0*/  NOP ;  /* 0x0000000000007918 */ /* 0x000fc00000000000 */
[----:B------:R-:W-:-:S00]  /*64b0*/  NOP ;  /* 0x0000000000007918 */ /* 0x000fc00000000000 */
[----:B------:R-:W-:-:S00]  /*64c0*/  NOP ;  /* 0x0000000000007918 */ /* 0x000fc00000000000 */
[----:B------:R-:W-:-:S00]  /*64d0*/  NOP ;  /* 0x0000000000007918 */ /* 0x000fc00000000000 */
[----:B------:R-:W-:-:S00]  /*64e0*/  NOP ;  /* 0x0000000000007918 */ /* 0x000fc00000000000 */
[----:B------:R-:W-:-:S00]  /*64f0*/  NOP ;  /* 0x0000000000007918 */ /* 0x000fc00000000000 */
.L_x_73:


//--------------------- .nv.global.init           --------------------------
	.section	.nv.global.init,"aw",@progbits
.nv.global.init:
	.type		$str$34,@object
	.size		$str$34,($str$2 - $str$34)
$str$34:
        /*0000*/ 	.byte	0x54, 0x65, 0x73, 0x74, 0x20, 0x62, 0x66, 0x65, 0x20, 0x66, 0x61, 0x69, 0x6c, 0x65, 0x64, 0x0a
        /*0010*/ 	.byte	0x00
	.type		$str$2,@object
	.size		$str$2,($str$10 - $str$2)
$str$2:
        /*0011*/ 	.byte	0x54, 0x65, 0x73, 0x74, 0x20, 0x6d, 0x75, 0x6c, 0x20, 0x66, 0x61, 0x69, 0x6c, 0x65, 0x64, 0x0a
        /*0021*/ 	.byte	0x00
	.type		$str$10,@object
	.size		$str$10,($str$38 - $str$10)
$str$10:
        /*0022*/ 	.byte	0x54, 0x65, 0x73, 0x74, 0x20, 0x6d, 0x69, 0x6e, 0x20, 0x66, 0x61, 0x69, 0x6c, 0x65, 0x64, 0x0a
        /*0032*/ 	.byte	0x00
	.type		$str$38,@object
	.size		$str$38,($str$6 - $str$38)
$str$38:
        /*0033*/ 	.byte	0x54, 0x65, 0x73, 0x74, 0x20, 0x66, 0x6d, 0x61, 0x20, 0x66, 0x61, 0x69, 0x6c, 0x65, 0x64, 0x0a
        /*0043*/ 	.byte	0x00
	.type		$str$6,@object
	.size		$str$6,($str$14 - $str$6)
$str$6:
        /*0044*/ 	.byte	0x54, 0x65, 0x73, 0x74, 0x20, 0x64, 0x69, 0x76, 0x20, 0x66, 0x61, 0x69, 0x6c, 0x65, 0x64, 0x0a
        /*0054*/ 	.byte	0x00
	.type		$str$14,@object
	.size		$str$14,($str - $str$14)
$str$14:
        /*0055*/ 	.byte	0x54, 0x65, 0x73, 0x74, 0x20, 0x63, 0x6c, 0x7a, 0x20, 0x66, 0x61, 0x69, 0x6c, 0x65, 0x64, 0x0a
        /*0065*/ 	.byte	0x00
	.type		$str,@object
	.size		$str,($str$8 - $str)
$str:
        /*0066*/ 	.byte	0x54, 0x65, 0x73, 0x74, 0x20, 0x61, 0x64, 0x64, 0x20, 0x66, 0x61, 0x69, 0x6c, 0x65, 0x64, 0x0a
        /*0076*/ 	.byte	0x00
	.type		$str$8,@object
	.size		$str$8,($str$36 - $str$8)
$str$8:
        /*0077*/ 	.byte	0x54, 0x65, 0x73, 0x74, 0x20, 0x61, 0x62, 0x73, 0x20, 0x66, 0x61, 0x69, 0x6c, 0x65, 0x64, 0x0a
        /*0087*/ 	.byte	0x00
	.type		$str$36,@object
	.size		$str$36,($str$12 - $str$36)
$str$36:
        /*0088*/ 	.byte	0x54, 0x65, 0x73, 0x74, 0x20, 0x72, 0x63, 0x70, 0x20, 0x66, 0x61, 0x69, 0x6c, 0x65, 0x64, 0x0a
        /*0098*/ 	.byte	0x00
	.type		$str$12,@object
	.size		$str$12,($str$35 - $str$12)
$str$12:
        /*0099*/ 	.byte	0x54, 0x65, 0x73, 0x74, 0x20, 0x73, 0x68, 0x6c, 0x20, 0x66, 0x61, 0x69, 0x6c, 0x65, 0x64, 0x0a
        /*00a9*/ 	.byte	0x00
	.type		$str$35,@object
	.size		$str$35,($str$3 - $str$35)
$str$35:
        /*00aa*/ 	.byte	0x54, 0x65, 0x73, 0x74, 0x20, 0x62, 0x66, 0x69, 0x20, 0x66, 0x61, 0x69, 0x6c, 0x65, 0x64, 0x0a
        /*00ba*/ 	.byte	0x00
	.type		$str$3,@object
	.size		$str$3,($str$11 - $str$3)
$str$3:
        /*00bb*/ 	.byte	0x54, 0x65, 0x73, 0x74, 0x20, 0x6d, 0x61, 0x64, 0x20, 0x66, 0x61, 0x69, 0x6c, 0x65, 0x64, 0x0a
        /*00cb*/ 	.byte	0x00
	.type		$str$11,@object
	.size		$str$11,($str$27 - $str$11)
$str$11:
        /*00cc*/ 	.byte	0x54, 0x65, 0x73, 0x74, 0x20, 0x6d, 0x61, 0x78, 0x20, 0x66, 0x61, 0x69, 0x6c, 0x65, 0x64, 0x0a
        /*00dc*/ 	.byte	0x00
	.type		$str$27,@object
	.size		$str$27,($str$7 - $str$27)
$str$27:
        /*00dd*/ 	.byte	0x54, 0x65, 0x73, 0x74, 0x20, 0x73, 0x61, 0x64, 0x20, 0x66, 0x61, 0x69, 0x6c, 0x65, 0x64, 0x0a
        /*00ed*/ 	.byte	0x00
	.type		$str$7,@object
	.size		$str$7,($str$1 - $str$7)
$str$7:
        /*00ee*/ 	.byte	0x54, 0x65, 0x73, 0x74, 0x20, 0x72, 0x65, 0x6d, 0x20, 0x66, 0x61, 0x69, 0x6c, 0x65, 0x64, 0x0a
        /*00fe*/ 	.byte	0x00
	.type		$str$1,@object
	.size		$str$1,($str$9 - $str$1)
$str$1:
        /*00ff*/ 	.byte	0x54, 0x65, 0x73, 0x74, 0x20, 0x73, 0x75, 0x62, 0x20, 0x66, 0x61, 0x69, 0x6c, 0x65, 0x64, 0x0a
        /*010f*/ 	.byte	0x00
	.type		$str$9,@object
	.size		$str$9,($str$37 - $str$9)
$str$9:
        /*0110*/ 	.byte	0x54, 0x65, 0x73, 0x74, 0x20, 0x6e, 0x65, 0x67, 0x20, 0x66, 0x61, 0x69, 0x6c, 0x65, 0x64, 0x0a
        /*0120*/ 	.byte	0x00
	.type		$str$37,@object
	.size		$str$37,($str$13 - $str$37)
$str$37:
        /*0121*/ 	.byte	0x54, 0x65, 0x73, 0x74, 0x20, 0x63, 0x76, 0x74, 0x20, 0x66, 0x61, 0x69, 0x6c, 0x65, 0x64, 0x0a
        /*0131*/ 	.byte	0x00
	.type		$str$13,@object
	.size		$str$13,($str$32 - $str$13)
$str$13:
        /*0132*/ 	.byte	0x54, 0x65, 0x73, 0x74, 0x20, 0x73, 0x68, 0x72, 0x20, 0x66, 0x61, 0x69, 0x6c, 0x65, 0x64, 0x0a
        /*0142*/ 	.byte	0x00
	.type		$str$32,@object
	.size		$str$32,($str$16 - $str$32)
$str$32:
        /*0143*/ 	.byte	0x54, 0x65, 0x73, 0x74, 0x20, 0x64, 0x70, 0x32, 0x61, 0x20, 0x66, 0x61, 0x69, 0x6c, 0x65, 0x64
        /*0153*/ 	.byte	0x0a, 0x00
	.type		$str$16,@object
	.size		$str$16,($str$39 - $str$16)
$str$16:
        /*0155*/ 	.byte	0x54, 0x65, 0x73, 0x74, 0x20, 0x63, 0x6e, 0x6f, 0x74, 0x20, 0x66, 0x61, 0x69, 0x6c, 0x65, 0x64
        /*0165*/ 	.byte	0x0a, 0x00
	.type		$str$39,@object
	.size		$str$39,($str$15 - $str$39)
$str$39:
        /*0167*/ 	.byte	0x54, 0x65, 0x73, 0x74, 0x20, 0x73, 0x6c, 0x63, 0x74, 0x20, 0x66, 0x61, 0x69, 0x6c, 0x65, 0x64
        /*0177*/ 	.byte	0x0a, 0x00
	.type		$str$15,@object
	.size		$str$15,($str$31 - $str$15)
$str$15:
        /*0179*/ 	.byte	0x54, 0x65, 0x73, 0x74, 0x20, 0x70, 0x6f, 0x70, 0x63, 0x20, 0x66, 0x61, 0x69, 0x6c, 0x65, 0x64
        /*0189*/ 	.byte	0x0a, 0x00
	.type		$str$31,@object
	.size		$str$31,($str$33 - $str$31)
$str$31:
        /*018b*/ 	.byte	0x54, 0x65, 0x73, 0x74, 0x20, 0x62, 0x72, 0x65, 0x76, 0x20, 0x66, 0x61, 0x69, 0x6c, 0x65, 0x64
        /*019b*/ 	.byte	0x0a, 0x00
	.type		$str$33,@object
	.size		$str$33,($str$30 - $str$33)
$str$33:
        /*019d*/ 	.byte	0x54, 0x65, 0x73, 0x74, 0x20, 0x64, 0x70, 0x34, 0x61, 0x20, 0x66, 0x61, 0x69, 0x6c, 0x65, 0x64
        /*01ad*/ 	.byte	0x0a, 0x00
	.type		$str$30,@object
	.size		$str$30,($str$4 - $str$30)
$str$30:
        /*01af*/ 	.byte	0x54, 0x65, 0x73, 0x74, 0x20, 0x74, 0x65, 0x73, 0x74, 0x70, 0x20, 0x66, 0x61, 0x69, 0x6c, 0x65
        /*01bf*/ 	.byte	0x64, 0x0a, 0x00
	.type		$str$4,@object
	.size		$str$4,($str$5 - $str$4)
$str$4:
        /*01c2*/ 	.byte	0x54, 0x65, 0x73, 0x74, 0x20, 0x6d, 0x75, 0x6c, 0x32, 0x34, 0x20, 0x66, 0x61, 0x69, 0x6c, 0x65
        /*01d2*/ 	.byte	0x64, 0x0a, 0x00
	.type		$str$5,@object
	.size		$str$5,($str$26 - $str$5)
$str$5:
        /*01d5*/ 	.byte	0x54, 0x65, 0x73, 0x74, 0x20, 0x6d, 0x61, 0x64, 0x32, 0x34, 0x20, 0x66, 0x61, 0x69, 0x6c, 0x65
        /*01e5*/ 	.byte	0x64, 0x0a, 0x00
	.type		$str$26,@object
	.size		$str$26,($str$22 - $str$26)
$str$26:
        /*01e8*/ 	.byte	0x54, 0x65, 0x73, 0x74, 0x20, 0x61, 0x73, 0x6d, 0x5f, 0x6c, 0x67, 0x32, 0x20, 0x66, 0x61, 0x69
        /*01f8*/ 	.byte	0x6c, 0x65, 0x64, 0x0a, 0x00
	.type		$str$22,@object
	.size		$str$22,($str$23 - $str$22)
$str$22:
        /*01fd*/ 	.byte	0x54, 0x65, 0x73, 0x74, 0x20, 0x61, 0x73, 0x6d, 0x5f, 0x63, 0x6f, 0x73, 0x20, 0x66, 0x61, 0x69
        /*020d*/ 	.byte	0x6c, 0x65, 0x64, 0x0a, 0x00
	.type		$str$23,@object
	.size		$str$23,($str$25 - $str$23)
$str$23:
        /*0212*/ 	.byte	0x54, 0x65, 0x73, 0x74, 0x20, 0x61, 0x73, 0x6d, 0x5f, 0x73, 0x69, 0x6e, 0x20, 0x66, 0x61, 0x69
        /*0222*/ 	.byte	0x6c, 0x65, 0x64, 0x0a, 0x00
	.type		$str$25,@object
	.size		$str$25,($str$24 - $str$25)
$str$25:
        /*0227*/ 	.byte	0x54, 0x65, 0x73, 0x74, 0x20, 0x61, 0x73, 0x6d, 0x5f, 0x65, 0x78, 0x32, 0x20, 0x66, 0x61, 0x69
        /*0237*/ 	.byte	0x6c, 0x65, 0x64, 0x0a, 0x00
	.type		$str$24,@object
	.size		$str$24,($str$29 - $str$24)
$str$24:
        /*023c*/ 	.byte	0x54, 0x65, 0x73, 0x74, 0x20, 0x61, 0x73, 0x6d, 0x5f, 0x74, 0x61, 0x6e, 0x68, 0x20, 0x66, 0x61
        /*024c*/ 	.byte	0x69, 0x6c, 0x65, 0x64, 0x0a, 0x00
	.type		$str$29,@object
	.size		$str$29,($str$28 - $str$29)
$str$29:
        /*0252*/ 	.byte	0x54, 0x65, 0x73, 0x74, 0x20, 0x61, 0x73, 0x6d, 0x5f, 0x73, 0x71, 0x72, 0x74, 0x20, 0x66, 0x61
        /*0262*/ 	.byte	0x69, 0x6c, 0x65, 0x64, 0x0a, 0x00
	.type		$str$28,@object
	.size		$str$28,($str$18 - $str$28)
$str$28:
        /*0268*/ 	.byte	0x54, 0x65, 0x73, 0x74, 0x20, 0x61, 0x73, 0x6d, 0x5f, 0x72, 0x73, 0x71, 0x72, 0x74, 0x20, 0x66
        /*0278*/ 	.byte	0x61, 0x69, 0x6c, 0x65, 0x64, 0x0a, 0x00
	.type		$str$18,@object
	.size		$str$18,($str$20 - $str$18)
$str$18:
        /*027f*/ 	.byte	0x54, 0x65, 0x73, 0x74, 0x20, 0x62, 0x69, 0x74, 0x77, 0x69, 0x73, 0x65, 0x5f, 0x6f, 0x72, 0x20
        /*028f*/ 	.byte	0x66, 0x61, 0x69, 0x6c, 0x65, 0x64, 0x0a, 0x00
	.type		$str$20,@object
	.size		$str$20,($str$19 - $str$20)
$str$20:
        /*0297*/ 	.byte	0x54, 0x65, 0x73, 0x74, 0x20, 0x62, 0x69, 0x74, 0x77, 0x69, 0x73, 0x65, 0x5f, 0x78, 0x6f, 0x72
        /*02a7*/ 	.byte	0x20, 0x66, 0x61, 0x69, 0x6c, 0x65, 0x64, 0x0a, 0x00
	.type		$str$19,@object
	.size		$str$19,($str$17 - $str$19)
$str$19:
        /*02b0*/ 	.byte	0x54, 0x65, 0x73, 0x74, 0x20, 0x62, 0x69, 0x74, 0x77, 0x69, 0x73, 0x65, 0x5f, 0x6e, 0x6f, 0x74
        /*02c0*/ 	.byte	0x20, 0x66, 0x61, 0x69, 0x6c, 0x65, 0x64, 0x0a, 0x00
	.type		$str$17,@object
	.size		$str$17,($str$21 - $str$17)
$str$17:
        /*02c9*/ 	.byte	0x54, 0x65, 0x73, 0x74, 0x20, 0x62, 0x69, 0x74, 0x77, 0x69, 0x73, 0x65, 0x5f, 0x61, 0x6e, 0x64
        /*02d9*/ 	.byte	0x20, 0x66, 0x61, 0x69, 0x6c, 0x65, 0x64, 0x0a, 0x00
	.type		$str$21,@object
	.size		$str$21,(.L_21 - $str$21)
$str$21:
        /*02e2*/ 	.byte	0x54, 0x65, 0x73, 0x74, 0x20, 0x61, 0x73, 0x6d, 0x5f, 0x63, 0x6f, 0x70, 0x79, 0x73, 0x69, 0x67
        /*02f2*/ 	.byte	0x6e, 0x20, 0x66, 0x61, 0x69, 0x6c, 0x65, 0x64, 0x0a, 0x00
.L_21:


//--------------------- .nv.shared.reserved.0     --------------------------
	.section	.nv.shared.reserved.0,"aw",@nobits
	.weak		__nv_reservedSMEM_offset_0_alias
	.size		__nv_reservedSMEM_offset_0_alias, 0, 64
	.other		__nv_reservedSMEM_offset_0_alias,@"STO_CUDA_RESERVED_SHARED STV_DEFAULT"
__nv_reservedSMEM_offset_0_alias:
	.zero		0
	.zero		64


//--------------------- .nv.constant0._Z4testPi   --------------------------
	.section	.nv.constant0._Z4testPi,"a",@progbits
	.sectionflags	@""
	.align	4
.nv.constant0._Z4testPi:
	.zero		904


//--------------------- SYMBOLS --------------------------

	.type		.nv.reservedSmem.offset0,@object
	.size		.nv.reservedSmem.offset0,0x4
	.type		vprintf,@function
